//
// Generated by NVIDIA NVVM Compiler
//
// Compiler Build ID: CL-36424714
// Cuda compilation tools, release 13.0, V13.0.88
// Based on NVVM 20.0.0
//

.version 9.0
.target sm_100
.address_size 64

	// .globl	_Z7maximumPiS_i

.visible .entry _Z7maximumPiS_i(
	.param .u64 .ptr .align 1 _Z7maximumPiS_i_param_0,
	.param .u64 .ptr .align 1 _Z7maximumPiS_i_param_1,
	.param .u32 _Z7maximumPiS_i_param_2
)
{
	.reg .pred 	%p<10>;
	.reg .b32 	%r<117>;
	.reg .b64 	%rd<16>;

	ld.param.u64 	%rd4, [_Z7maximumPiS_i_param_0];
	ld.param.u64 	%rd3, [_Z7maximumPiS_i_param_1];
	ld.param.u32 	%r35, [_Z7maximumPiS_i_param_2];
	cvta.to.global.u64 	%rd1, %rd4;
	mov.u32 	%r1, %ctaid.x;
	shl.b32 	%r105, %r1, 8;
	setp.le.s32 	%p1, %r35, %r105;
	mov.b32 	%r116, 0;
	@%p1 bra 	$L__BB0_13;
	add.s32 	%r39, %r105, 1;
	add.s32 	%r40, %r105, 256;
	min.s32 	%r41, %r40, %r35;
	max.s32 	%r3, %r41, %r39;
	and.b32  	%r4, %r3, 15;
	sub.s32 	%r42, %r105, %r3;
	setp.gt.u32 	%p2, %r42, -16;
	mov.b32 	%r116, 0;
	@%p2 bra 	$L__BB0_4;
	add.s32 	%r44, %r105, %r4;
	sub.s32 	%r101, %r44, %r3;
	add.s64 	%rd2, %rd1, 32;
	mov.b32 	%r116, 0;
$L__BB0_3:
	.pragma "nounroll";
	mul.wide.s32 	%rd5, %r105, 4;
	add.s64 	%rd6, %rd2, %rd5;
	ld.global.u32 	%r45, [%rd6+-32];
	max.s32 	%r46, %r45, %r116;
	ld.global.u32 	%r47, [%rd6+-28];
	max.s32 	%r48, %r47, %r46;
	ld.global.u32 	%r49, [%rd6+-24];
	max.s32 	%r50, %r49, %r48;
	ld.global.u32 	%r51, [%rd6+-20];
	max.s32 	%r52, %r51, %r50;
	ld.global.u32 	%r53, [%rd6+-16];
	max.s32 	%r54, %r53, %r52;
	ld.global.u32 	%r55, [%rd6+-12];
	max.s32 	%r56, %r55, %r54;
	ld.global.u32 	%r57, [%rd6+-8];
	max.s32 	%r58, %r57, %r56;
	ld.global.u32 	%r59, [%rd6+-4];
	max.s32 	%r60, %r59, %r58;
	ld.global.u32 	%r61, [%rd6];
	max.s32 	%r62, %r61, %r60;
	ld.global.u32 	%r63, [%rd6+4];
	max.s32 	%r64, %r63, %r62;
	ld.global.u32 	%r65, [%rd6+8];
	max.s32 	%r66, %r65, %r64;
	ld.global.u32 	%r67, [%rd6+12];
	max.s32 	%r68, %r67, %r66;
	ld.global.u32 	%r69, [%rd6+16];
	max.s32 	%r70, %r69, %r68;
	ld.global.u32 	%r71, [%rd6+20];
	max.s32 	%r72, %r71, %r70;
	ld.global.u32 	%r73, [%rd6+24];
	max.s32 	%r74, %r73, %r72;
	ld.global.u32 	%r75, [%rd6+28];
	max.s32 	%r116, %r75, %r74;
	add.s32 	%r105, %r105, 16;
	add.s32 	%r101, %r101, 16;
	setp.ne.s32 	%p3, %r101, 0;
	@%p3 bra 	$L__BB0_3;
$L__BB0_4:
	setp.eq.s32 	%p4, %r4, 0;
	@%p4 bra 	$L__BB0_13;
	and.b32  	%r15, %r3, 7;
	setp.lt.u32 	%p5, %r4, 8;
	@%p5 bra 	$L__BB0_7;
	mul.wide.s32 	%rd7, %r105, 4;
	add.s64 	%rd8, %rd1, %rd7;
	ld.global.u32 	%r77, [%rd8];
	max.s32 	%r78, %r77, %r116;
	ld.global.u32 	%r79, [%rd8+4];
	max.s32 	%r80, %r79, %r78;
	ld.global.u32 	%r81, [%rd8+8];
	max.s32 	%r82, %r81, %r80;
	ld.global.u32 	%r83, [%rd8+12];
	max.s32 	%r84, %r83, %r82;
	ld.global.u32 	%r85, [%rd8+16];
	max.s32 	%r86, %r85, %r84;
	ld.global.u32 	%r87, [%rd8+20];
	max.s32 	%r88, %r87, %r86;
	ld.global.u32 	%r89, [%rd8+24];
	max.s32 	%r90, %r89, %r88;
	ld.global.u32 	%r91, [%rd8+28];
	max.s32 	%r116, %r91, %r90;
	add.s32 	%r105, %r105, 8;
$L__BB0_7:
	setp.eq.s32 	%p6, %r15, 0;
	@%p6 bra 	$L__BB0_13;
	and.b32  	%r21, %r3, 3;
	setp.lt.u32 	%p7, %r15, 4;
	@%p7 bra 	$L__BB0_10;
	mul.wide.s32 	%rd9, %r105, 4;
	add.s64 	%rd10, %rd1, %rd9;
	ld.global.u32 	%r93, [%rd10];
	max.s32 	%r94, %r93, %r116;
	ld.global.u32 	%r95, [%rd10+4];
	max.s32 	%r96, %r95, %r94;
	ld.global.u32 	%r97, [%rd10+8];
	max.s32 	%r98, %r97, %r96;
	ld.global.u32 	%r99, [%rd10+12];
	max.s32 	%r116, %r99, %r98;
	add.s32 	%r105, %r105, 4;
$L__BB0_10:
	setp.eq.s32 	%p8, %r21, 0;
	@%p8 bra 	$L__BB0_13;
	neg.s32 	%r113, %r21;
$L__BB0_12:
	.pragma "nounroll";
	mul.wide.s32 	%rd11, %r105, 4;
	add.s64 	%rd12, %rd1, %rd11;
	ld.global.u32 	%r100, [%rd12];
	max.s32 	%r116, %r100, %r116;
	add.s32 	%r105, %r105, 1;
	add.s32 	%r113, %r113, 1;
	setp.ne.s32 	%p9, %r113, 0;
	@%p9 bra 	$L__BB0_12;
$L__BB0_13:
	cvta.to.global.u64 	%rd13, %rd3;
	mul.wide.u32 	%rd14, %r1, 4;
	add.s64 	%rd15, %rd13, %rd14;
	st.global.u32 	[%rd15], %r116;
	ret;

}
	// .globl	_Z7minimumPiS_i
.visible .entry _Z7minimumPiS_i(
	.param .u64 .ptr .align 1 _Z7minimumPiS_i_param_0,
	.param .u64 .ptr .align 1 _Z7minimumPiS_i_param_1,
	.param .u32 _Z7minimumPiS_i_param_2
)
{
	.reg .pred 	%p<10>;
	.reg .b32 	%r<117>;
	.reg .b64 	%rd<16>;

	ld.param.u64 	%rd4, [_Z7minimumPiS_i_param_0];
	ld.param.u64 	%rd3, [_Z7minimumPiS_i_param_1];
	ld.param.u32 	%r35, [_Z7minimumPiS_i_param_2];
	cvta.to.global.u64 	%rd1, %rd4;
	mov.u32 	%r1, %ctaid.x;
	shl.b32 	%r105, %r1, 8;
	setp.le.s32 	%p1, %r35, %r105;
	mov.b32 	%r116, 999999;
	@%p1 bra 	$L__BB1_13;
	add.s32 	%r39, %r105, 1;
	add.s32 	%r40, %r105, 256;
	min.s32 	%r41, %r40, %r35;
	max.s32 	%r3, %r41, %r39;
	and.b32  	%r4, %r3, 15;
	sub.s32 	%r42, %r105, %r3;
	setp.gt.u32 	%p2, %r42, -16;
	mov.b32 	%r116, 999999;
	@%p2 bra 	$L__BB1_4;
	add.s32 	%r44, %r105, %r4;
	sub.s32 	%r101, %r44, %r3;
	add.s64 	%rd2, %rd1, 32;
	mov.b32 	%r116, 999999;
$L__BB1_3:
	.pragma "nounroll";
	mul.wide.s32 	%rd5, %r105, 4;
	add.s64 	%rd6, %rd2, %rd5;
	ld.global.u32 	%r45, [%rd6+-32];
	min.s32 	%r46, %r45, %r116;
	ld.global.u32 	%r47, [%rd6+-28];
	min.s32 	%r48, %r47, %r46;
	ld.global.u32 	%r49, [%rd6+-24];
	min.s32 	%r50, %r49, %r48;
	ld.global.u32 	%r51, [%rd6+-20];
	min.s32 	%r52, %r51, %r50;
	ld.global.u32 	%r53, [%rd6+-16];
	min.s32 	%r54, %r53, %r52;
	ld.global.u32 	%r55, [%rd6+-12];
	min.s32 	%r56, %r55, %r54;
	ld.global.u32 	%r57, [%rd6+-8];
	min.s32 	%r58, %r57, %r56;
	ld.global.u32 	%r59, [%rd6+-4];
	min.s32 	%r60, %r59, %r58;
	ld.global.u32 	%r61, [%rd6];
	min.s32 	%r62, %r61, %r60;
	ld.global.u32 	%r63, [%rd6+4];
	min.s32 	%r64, %r63, %r62;
	ld.global.u32 	%r65, [%rd6+8];
	min.s32 	%r66, %r65, %r64;
	ld.global.u32 	%r67, [%rd6+12];
	min.s32 	%r68, %r67, %r66;
	ld.global.u32 	%r69, [%rd6+16];
	min.s32 	%r70, %r69, %r68;
	ld.global.u32 	%r71, [%rd6+20];
	min.s32 	%r72, %r71, %r70;
	ld.global.u32 	%r73, [%rd6+24];
	min.s32 	%r74, %r73, %r72;
	ld.global.u32 	%r75, [%rd6+28];
	min.s32 	%r116, %r75, %r74;
	add.s32 	%r105, %r105, 16;
	add.s32 	%r101, %r101, 16;
	setp.ne.s32 	%p3, %r101, 0;
	@%p3 bra 	$L__BB1_3;
$L__BB1_4:
	setp.eq.s32 	%p4, %r4, 0;
	@%p4 bra 	$L__BB1_13;
	and.b32  	%r15, %r3, 7;
	setp.lt.u32 	%p5, %r4, 8;
	@%p5 bra 	$L__BB1_7;
	mul.wide.s32 	%rd7, %r105, 4;
	add.s64 	%rd8, %rd1, %rd7;
	ld.global.u32 	%r77, [%rd8];
	min.s32 	%r78, %r77, %r116;
	ld.global.u32 	%r79, [%rd8+4];
	min.s32 	%r80, %r79, %r78;
	ld.global.u32 	%r81, [%rd8+8];
	min.s32 	%r82, %r81, %r80;
	ld.global.u32 	%r83, [%rd8+12];
	min.s32 	%r84, %r83, %r82;
	ld.global.u32 	%r85, [%rd8+16];
	min.s32 	%r86, %r85, %r84;
	ld.global.u32 	%r87, [%rd8+20];
	min.s32 	%r88, %r87, %r86;
	ld.global.u32 	%r89, [%rd8+24];
	min.s32 	%r90, %r89, %r88;
	ld.global.u32 	%r91, [%rd8+28];
	min.s32 	%r116, %r91, %r90;
	add.s32 	%r105, %r105, 8;
$L__BB1_7:
	setp.eq.s32 	%p6, %r15, 0;
	@%p6 bra 	$L__BB1_13;
	and.b32  	%r21, %r3, 3;
	setp.lt.u32 	%p7, %r15, 4;
	@%p7 bra 	$L__BB1_10;
	mul.wide.s32 	%rd9, %r105, 4;
	add.s64 	%rd10, %rd1, %rd9;
	ld.global.u32 	%r93, [%rd10];
	min.s32 	%r94, %r93, %r116;
	ld.global.u32 	%r95, [%rd10+4];
	min.s32 	%r96, %r95, %r94;
	ld.global.u32 	%r97, [%rd10+8];
	min.s32 	%r98, %r97, %r96;
	ld.global.u32 	%r99, [%rd10+12];
	min.s32 	%r116, %r99, %r98;
	add.s32 	%r105, %r105, 4;
$L__BB1_10:
	setp.eq.s32 	%p8, %r21, 0;
	@%p8 bra 	$L__BB1_13;
	neg.s32 	%r113, %r21;
$L__BB1_12:
	.pragma "nounroll";
	mul.wide.s32 	%rd11, %r105, 4;
	add.s64 	%rd12, %rd1, %rd11;
	ld.global.u32 	%r100, [%rd12];
	min.s32 	%r116, %r100, %r116;
	add.s32 	%r105, %r105, 1;
	add.s32 	%r113, %r113, 1;
	setp.ne.s32 	%p9, %r113, 0;
	@%p9 bra 	$L__BB1_12;
$L__BB1_13:
	cvta.to.global.u64 	%rd13, %rd3;
	mul.wide.u32 	%rd14, %r1, 4;
	add.s64 	%rd15, %rd13, %rd14;
	st.global.u32 	[%rd15], %r116;
	ret;

}
	// .globl	_Z3sumPiS_i
.visible .entry _Z3sumPiS_i(
	.param .u64 .ptr .align 1 _Z3sumPiS_i_param_0,
	.param .u64 .ptr .align 1 _Z3sumPiS_i_param_1,
	.param .u32 _Z3sumPiS_i_param_2
)
{
	.reg .pred 	%p<10>;
	.reg .b32 	%r<117>;
	.reg .b64 	%rd<16>;

	ld.param.u64 	%rd4, [_Z3sumPiS_i_param_0];
	ld.param.u64 	%rd3, [_Z3sumPiS_i_param_1];
	ld.param.u32 	%r35, [_Z3sumPiS_i_param_2];
	cvta.to.global.u64 	%rd1, %rd4;
	mov.u32 	%r1, %ctaid.x;
	shl.b32 	%r105, %r1, 8;
	setp.le.s32 	%p1, %r35, %r105;
	mov.b32 	%r116, 0;
	@%p1 bra 	$L__BB2_13;
	add.s32 	%r39, %r105, 1;
	add.s32 	%r40, %r105, 256;
	min.s32 	%r41, %r40, %r35;
	max.s32 	%r3, %r41, %r39;
	and.b32  	%r4, %r3, 15;
	sub.s32 	%r42, %r105, %r3;
	setp.gt.u32 	%p2, %r42, -16;
	mov.b32 	%r116, 0;
	@%p2 bra 	$L__BB2_4;
	add.s32 	%r44, %r105, %r4;
	sub.s32 	%r101, %r44, %r3;
	add.s64 	%rd2, %rd1, 32;
	mov.b32 	%r116, 0;
$L__BB2_3:
	.pragma "nounroll";
	mul.wide.s32 	%rd5, %r105, 4;
	add.s64 	%rd6, %rd2, %rd5;
	ld.global.u32 	%r45, [%rd6+-32];
	add.s32 	%r46, %r45, %r116;
	ld.global.u32 	%r47, [%rd6+-28];
	add.s32 	%r48, %r47, %r46;
	ld.global.u32 	%r49, [%rd6+-24];
	add.s32 	%r50, %r49, %r48;
	ld.global.u32 	%r51, [%rd6+-20];
	add.s32 	%r52, %r51, %r50;
	ld.global.u32 	%r53, [%rd6+-16];
	add.s32 	%r54, %r53, %r52;
	ld.global.u32 	%r55, [%rd6+-12];
	add.s32 	%r56, %r55, %r54;
	ld.global.u32 	%r57, [%rd6+-8];
	add.s32 	%r58, %r57, %r56;
	ld.global.u32 	%r59, [%rd6+-4];
	add.s32 	%r60, %r59, %r58;
	ld.global.u32 	%r61, [%rd6];
	add.s32 	%r62, %r61, %r60;
	ld.global.u32 	%r63, [%rd6+4];
	add.s32 	%r64, %r63, %r62;
	ld.global.u32 	%r65, [%rd6+8];
	add.s32 	%r66, %r65, %r64;
	ld.global.u32 	%r67, [%rd6+12];
	add.s32 	%r68, %r67, %r66;
	ld.global.u32 	%r69, [%rd6+16];
	add.s32 	%r70, %r69, %r68;
	ld.global.u32 	%r71, [%rd6+20];
	add.s32 	%r72, %r71, %r70;
	ld.global.u32 	%r73, [%rd6+24];
	add.s32 	%r74, %r73, %r72;
	ld.global.u32 	%r75, [%rd6+28];
	add.s32 	%r116, %r75, %r74;
	add.s32 	%r105, %r105, 16;
	add.s32 	%r101, %r101, 16;
	setp.ne.s32 	%p3, %r101, 0;
	@%p3 bra 	$L__BB2_3;
$L__BB2_4:
	setp.eq.s32 	%p4, %r4, 0;
	@%p4 bra 	$L__BB2_13;
	and.b32  	%r15, %r3, 7;
	setp.lt.u32 	%p5, %r4, 8;
	@%p5 bra 	$L__BB2_7;
	mul.wide.s32 	%rd7, %r105, 4;
	add.s64 	%rd8, %rd1, %rd7;
	ld.global.u32 	%r77, [%rd8];
	add.s32 	%r78, %r77, %r116;
	ld.global.u32 	%r79, [%rd8+4];
	add.s32 	%r80, %r79, %r78;
	ld.global.u32 	%r81, [%rd8+8];
	add.s32 	%r82, %r81, %r80;
	ld.global.u32 	%r83, [%rd8+12];
	add.s32 	%r84, %r83, %r82;
	ld.global.u32 	%r85, [%rd8+16];
	add.s32 	%r86, %r85, %r84;
	ld.global.u32 	%r87, [%rd8+20];
	add.s32 	%r88, %r87, %r86;
	ld.global.u32 	%r89, [%rd8+24];
	add.s32 	%r90, %r89, %r88;
	ld.global.u32 	%r91, [%rd8+28];
	add.s32 	%r116, %r91, %r90;
	add.s32 	%r105, %r105, 8;
$L__BB2_7:
	setp.eq.s32 	%p6, %r15, 0;
	@%p6 bra 	$L__BB2_13;
	and.b32  	%r21, %r3, 3;
	setp.lt.u32 	%p7, %r15, 4;
	@%p7 bra 	$L__BB2_10;
	mul.wide.s32 	%rd9, %r105, 4;
	add.s64 	%rd10, %rd1, %rd9;
	ld.global.u32 	%r93, [%rd10];
	add.s32 	%r94, %r93, %r116;
	ld.global.u32 	%r95, [%rd10+4];
	add.s32 	%r96, %r95, %r94;
	ld.global.u32 	%r97, [%rd10+8];
	add.s32 	%r98, %r97, %r96;
	ld.global.u32 	%r99, [%rd10+12];
	add.s32 	%r116, %r99, %r98;
	add.s32 	%r105, %r105, 4;
$L__BB2_10:
	setp.eq.s32 	%p8, %r21, 0;
	@%p8 bra 	$L__BB2_13;
	neg.s32 	%r113, %r21;
$L__BB2_12:
	.pragma "nounroll";
	mul.wide.s32 	%rd11, %r105, 4;
	add.s64 	%rd12, %rd1, %rd11;
	ld.global.u32 	%r100, [%rd12];
	add.s32 	%r116, %r100, %r116;
	add.s32 	%r105, %r105, 1;
	add.s32 	%r113, %r113, 1;
	setp.ne.s32 	%p9, %r113, 0;
	@%p9 bra 	$L__BB2_12;
$L__BB2_13:
	cvta.to.global.u64 	%rd13, %rd3;
	mul.wide.u32 	%rd14, %r1, 4;
	add.s64 	%rd15, %rd13, %rd14;
	st.global.u32 	[%rd15], %r116;
	ret;

}
	// .globl	_Z18standard_deviationPiS_id
.visible .entry _Z18standard_deviationPiS_id(
	.param .u64 .ptr .align 1 _Z18standard_deviationPiS_id_param_0,
	.param .u64 .ptr .align 1 _Z18standard_deviationPiS_id_param_1,
	.param .u32 _Z18standard_deviationPiS_id_param_2,
	.param .f64 _Z18standard_deviationPiS_id_param_3
)
{
	.reg .pred 	%p<10>;
	.reg .b32 	%r<65>;
	.reg .b64 	%rd<16>;
	.reg .b64 	%fd<113>;

	ld.param.u64 	%rd4, [_Z18standard_deviationPiS_id_param_0];
	ld.param.u64 	%rd3, [_Z18standard_deviationPiS_id_param_1];
	ld.param.u32 	%r22, [_Z18standard_deviationPiS_id_param_2];
	ld.param.f64 	%fd14, [_Z18standard_deviationPiS_id_param_3];
	cvta.to.global.u64 	%rd1, %rd4;
	mov.u32 	%r1, %ctaid.x;
	shl.b32 	%r60, %r1, 8;
	setp.le.s32 	%p1, %r22, %r60;
	mov.f64 	%fd112, 0d0000000000000000;
	@%p1 bra 	$L__BB3_13;
	add.s32 	%r23, %r60, 1;
	add.s32 	%r24, %r60, 256;
	min.s32 	%r25, %r24, %r22;
	max.s32 	%r3, %r25, %r23;
	and.b32  	%r4, %r3, 15;
	sub.s32 	%r26, %r60, %r3;
	setp.gt.u32 	%p2, %r26, -16;
	mov.f64 	%fd112, 0d0000000000000000;
	@%p2 bra 	$L__BB3_4;
	add.s32 	%r27, %r60, %r4;
	sub.s32 	%r58, %r27, %r3;
	add.s64 	%rd2, %rd1, 32;
	mov.f64 	%fd112, 0d0000000000000000;
$L__BB3_3:
	.pragma "nounroll";
	mul.wide.s32 	%rd5, %r60, 4;
	add.s64 	%rd6, %rd2, %rd5;
	ld.global.u32 	%r28, [%rd6+-32];
	cvt.rn.f64.s32 	%fd19, %r28;
	sub.f64 	%fd20, %fd19, %fd14;
	fma.rn.f64 	%fd21, %fd20, %fd20, %fd112;
	ld.global.u32 	%r29, [%rd6+-28];
	cvt.rn.f64.s32 	%fd22, %r29;
	sub.f64 	%fd23, %fd22, %fd14;
	fma.rn.f64 	%fd24, %fd23, %fd23, %fd21;
	ld.global.u32 	%r30, [%rd6+-24];
	cvt.rn.f64.s32 	%fd25, %r30;
	sub.f64 	%fd26, %fd25, %fd14;
	fma.rn.f64 	%fd27, %fd26, %fd26, %fd24;
	ld.global.u32 	%r31, [%rd6+-20];
	cvt.rn.f64.s32 	%fd28, %r31;
	sub.f64 	%fd29, %fd28, %fd14;
	fma.rn.f64 	%fd30, %fd29, %fd29, %fd27;
	ld.global.u32 	%r32, [%rd6+-16];
	cvt.rn.f64.s32 	%fd31, %r32;
	sub.f64 	%fd32, %fd31, %fd14;
	fma.rn.f64 	%fd33, %fd32, %fd32, %fd30;
	ld.global.u32 	%r33, [%rd6+-12];
	cvt.rn.f64.s32 	%fd34, %r33;
	sub.f64 	%fd35, %fd34, %fd14;
	fma.rn.f64 	%fd36, %fd35, %fd35, %fd33;
	ld.global.u32 	%r34, [%rd6+-8];
	cvt.rn.f64.s32 	%fd37, %r34;
	sub.f64 	%fd38, %fd37, %fd14;
	fma.rn.f64 	%fd39, %fd38, %fd38, %fd36;
	ld.global.u32 	%r35, [%rd6+-4];
	cvt.rn.f64.s32 	%fd40, %r35;
	sub.f64 	%fd41, %fd40, %fd14;
	fma.rn.f64 	%fd42, %fd41, %fd41, %fd39;
	ld.global.u32 	%r36, [%rd6];
	cvt.rn.f64.s32 	%fd43, %r36;
	sub.f64 	%fd44, %fd43, %fd14;
	fma.rn.f64 	%fd45, %fd44, %fd44, %fd42;
	ld.global.u32 	%r37, [%rd6+4];
	cvt.rn.f64.s32 	%fd46, %r37;
	sub.f64 	%fd47, %fd46, %fd14;
	fma.rn.f64 	%fd48, %fd47, %fd47, %fd45;
	ld.global.u32 	%r38, [%rd6+8];
	cvt.rn.f64.s32 	%fd49, %r38;
	sub.f64 	%fd50, %fd49, %fd14;
	fma.rn.f64 	%fd51, %fd50, %fd50, %fd48;
	ld.global.u32 	%r39, [%rd6+12];
	cvt.rn.f64.s32 	%fd52, %r39;
	sub.f64 	%fd53, %fd52, %fd14;
	fma.rn.f64 	%fd54, %fd53, %fd53, %fd51;
	ld.global.u32 	%r40, [%rd6+16];
	cvt.rn.f64.s32 	%fd55, %r40;
	sub.f64 	%fd56, %fd55, %fd14;
	fma.rn.f64 	%fd57, %fd56, %fd56, %fd54;
	ld.global.u32 	%r41, [%rd6+20];
	cvt.rn.f64.s32 	%fd58, %r41;
	sub.f64 	%fd59, %fd58, %fd14;
	fma.rn.f64 	%fd60, %fd59, %fd59, %fd57;
	ld.global.u32 	%r42, [%rd6+24];
	cvt.rn.f64.s32 	%fd61, %r42;
	sub.f64 	%fd62, %fd61, %fd14;
	fma.rn.f64 	%fd63, %fd62, %fd62, %fd60;
	ld.global.u32 	%r43, [%rd6+28];
	cvt.rn.f64.s32 	%fd64, %r43;
	sub.f64 	%fd65, %fd64, %fd14;
	fma.rn.f64 	%fd112, %fd65, %fd65, %fd63;
	add.s32 	%r60, %r60, 16;
	add.s32 	%r58, %r58, 16;
	setp.ne.s32 	%p3, %r58, 0;
	@%p3 bra 	$L__BB3_3;
$L__BB3_4:
	setp.eq.s32 	%p4, %r4, 0;
	@%p4 bra 	$L__BB3_13;
	and.b32  	%r11, %r3, 7;
	setp.lt.u32 	%p5, %r4, 8;
	@%p5 bra 	$L__BB3_7;
	mul.wide.s32 	%rd7, %r60, 4;
	add.s64 	%rd8, %rd1, %rd7;
	ld.global.u32 	%r44, [%rd8];
	cvt.rn.f64.s32 	%fd67, %r44;
	sub.f64 	%fd68, %fd67, %fd14;
	fma.rn.f64 	%fd69, %fd68, %fd68, %fd112;
	ld.global.u32 	%r45, [%rd8+4];
	cvt.rn.f64.s32 	%fd70, %r45;
	sub.f64 	%fd71, %fd70, %fd14;
	fma.rn.f64 	%fd72, %fd71, %fd71, %fd69;
	ld.global.u32 	%r46, [%rd8+8];
	cvt.rn.f64.s32 	%fd73, %r46;
	sub.f64 	%fd74, %fd73, %fd14;
	fma.rn.f64 	%fd75, %fd74, %fd74, %fd72;
	ld.global.u32 	%r47, [%rd8+12];
	cvt.rn.f64.s32 	%fd76, %r47;
	sub.f64 	%fd77, %fd76, %fd14;
	fma.rn.f64 	%fd78, %fd77, %fd77, %fd75;
	ld.global.u32 	%r48, [%rd8+16];
	cvt.rn.f64.s32 	%fd79, %r48;
	sub.f64 	%fd80, %fd79, %fd14;
	fma.rn.f64 	%fd81, %fd80, %fd80, %fd78;
	ld.global.u32 	%r49, [%rd8+20];
	cvt.rn.f64.s32 	%fd82, %r49;
	sub.f64 	%fd83, %fd82, %fd14;
	fma.rn.f64 	%fd84, %fd83, %fd83, %fd81;
	ld.global.u32 	%r50, [%rd8+24];
	cvt.rn.f64.s32 	%fd85, %r50;
	sub.f64 	%fd86, %fd85, %fd14;
	fma.rn.f64 	%fd87, %fd86, %fd86, %fd84;
	ld.global.u32 	%r51, [%rd8+28];
	cvt.rn.f64.s32 	%fd88, %r51;
	sub.f64 	%fd89, %fd88, %fd14;
	fma.rn.f64 	%fd112, %fd89, %fd89, %fd87;
	add.s32 	%r60, %r60, 8;
$L__BB3_7:
	setp.eq.s32 	%p6, %r11, 0;
	@%p6 bra 	$L__BB3_13;
	and.b32  	%r14, %r3, 3;
	setp.lt.u32 	%p7, %r11, 4;
	@%p7 bra 	$L__BB3_10;
	mul.wide.s32 	%rd9, %r60, 4;
	add.s64 	%rd10, %rd1, %rd9;
	ld.global.u32 	%r52, [%rd10];
	cvt.rn.f64.s32 	%fd91, %r52;
	sub.f64 	%fd92, %fd91, %fd14;
	fma.rn.f64 	%fd93, %fd92, %fd92, %fd112;
	ld.global.u32 	%r53, [%rd10+4];
	cvt.rn.f64.s32 	%fd94, %r53;
	sub.f64 	%fd95, %fd94, %fd14;
	fma.rn.f64 	%fd96, %fd95, %fd95, %fd93;
	ld.global.u32 	%r54, [%rd10+8];
	cvt.rn.f64.s32 	%fd97, %r54;
	sub.f64 	%fd98, %fd97, %fd14;
	fma.rn.f64 	%fd99, %fd98, %fd98, %fd96;
	ld.global.u32 	%r55, [%rd10+12];
	cvt.rn.f64.s32 	%fd100, %r55;
	sub.f64 	%fd101, %fd100, %fd14;
	fma.rn.f64 	%fd112, %fd101, %fd101, %fd99;
	add.s32 	%r60, %r60, 4;
$L__BB3_10:
	setp.eq.s32 	%p8, %r14, 0;
	@%p8 bra 	$L__BB3_13;
	neg.s32 	%r63, %r14;
$L__BB3_12:
	.pragma "nounroll";
	mul.wide.s32 	%rd11, %r60, 4;
	add.s64 	%rd12, %rd1, %rd11;
	ld.global.u32 	%r56, [%rd12];
	cvt.rn.f64.s32 	%fd102, %r56;
	sub.f64 	%fd103, %fd102, %fd14;
	fma.rn.f64 	%fd112, %fd103, %fd103, %fd112;
	add.s32 	%r60, %r60, 1;
	add.s32 	%r63, %r63, 1;
	setp.ne.s32 	%p9, %r63, 0;
	@%p9 bra 	$L__BB3_12;
$L__BB3_13:
	cvta.to.global.u64 	%rd13, %rd3;
	cvt.rzi.s32.f64 	%r57, %fd112;
	mul.wide.u32 	%rd14, %r1, 4;
	add.s64 	%rd15, %rd13, %rd14;
	st.global.u32 	[%rd15], %r57;
	ret;

}


// ===== COMPILED SASS (sm_100) =====

	.target	sm_100

	.elftype	@"ET_EXEC"


//--------------------- .note.nv.tkinfo           --------------------------
	.section	.note.nv.tkinfo,"",@"SHT_NOTE"
	.sectionflags	@"SHF_NOTE_NV_TKINFO"
	.tkinfo
        /*0018*/ 	.word	0x00000002
        /*0030*/ 	.string	""
        /*0030*/ 	.string	"ptxas"
        /*0030*/ 	.string	"Cuda compilation tools, release 13.0, V13.0.88"
        /*0030*/ 	.string	"Build cuda_13.0.r13.0/compiler.36424714_0"
        /*0030*/ 	.string	"-arch sm_100 -m 64 "



//--------------------- .note.nv.cuinfo           --------------------------
	.section	.note.nv.cuinfo,"",@"SHT_NOTE"
	.sectionflags	@"SHF_NOTE_NV_CUINFO"
        /*0018*/ 	.short	0x0002
        /*001a*/ 	.short	0x0064
        /*001c*/ 	.short	0x0082
	.zero		2


//--------------------- .nv.info                  --------------------------
	.section	.nv.info,"",@"SHT_CUDA_INFO"
	.align	4


	//----- nvinfo : EIATTR_REGCOUNT
	.align		4
        /*0000*/ 	.byte	0x04, 0x2f
        /*0002*/ 	.short	(.L_1 - .L_0)
	.align		4
.L_0:
        /*0004*/ 	.word	index@(_Z7maximumPiS_i)
        /*0008*/ 	.word	0x0000001d


	//----- nvinfo : EIATTR_FRAME_SIZE
	.align		4
.L_1:
        /*000c*/ 	.byte	0x04, 0x11
        /*000e*/ 	.short	(.L_3 - .L_2)
	.align		4
.L_2:
        /*0010*/ 	.word	index@(_Z7maximumPiS_i)
        /*0014*/ 	.word	0x00000000


	//----- nvinfo : EIATTR_REGCOUNT
	.align		4
.L_3:
        /*0018*/ 	.byte	0x04, 0x2f
        /*001a*/ 	.short	(.L_5 - .L_4)
	.align		4
.L_4:
        /*001c*/ 	.word	index@(_Z7minimumPiS_i)
        /*0020*/ 	.word	0x0000001d


	//----- nvinfo : EIATTR_FRAME_SIZE
	.align		4
.L_5:
        /*0024*/ 	.byte	0x04, 0x11
        /*0026*/ 	.short	(.L_7 - .L_6)
	.align		4
.L_6:
        /*0028*/ 	.word	index@(_Z7minimumPiS_i)
        /*002c*/ 	.word	0x00000000


	//----- nvinfo : EIATTR_REGCOUNT
	.align		4
.L_7:
        /*0030*/ 	.byte	0x04, 0x2f
        /*0032*/ 	.short	(.L_9 - .L_8)
	.align		4
.L_8:
        /*0034*/ 	.word	index@(_Z3sumPiS_i)
        /*0038*/ 	.word	0x0000001d


	//----- nvinfo : EIATTR_FRAME_SIZE
	.align		4
.L_9:
        /*003c*/ 	.byte	0x04, 0x11
        /*003e*/ 	.short	(.L_11 - .L_10)
	.align		4
.L_10:
        /*0040*/ 	.word	index@(_Z3sumPiS_i)
        /*0044*/ 	.word	0x00000000


	//----- nvinfo : EIATTR_REGCOUNT
	.align		4
.L_11:
        /*0048*/ 	.byte	0x04, 0x2f
        /*004a*/ 	.short	(.L_13 - .L_12)
	.align		4
.L_12:
        /*004c*/ 	.word	index@(_Z18standard_deviationPiS_id)
        /*0050*/ 	.word	0x00000020


	//----- nvinfo : EIATTR_FRAME_SIZE
	.align		4
.L_13:
        /*0054*/ 	.byte	0x04, 0x11
        /*0056*/ 	.short	(.L_15 - .L_14)
	.align		4
.L_14:
        /*0058*/ 	.word	index@(_Z18standard_deviationPiS_id)
        /*005c*/ 	.word	0x00000000


	//----- nvinfo : EIATTR_MIN_STACK_SIZE
	.align		4
.L_15:
        /*0060*/ 	.byte	0x04, 0x12
        /*0062*/ 	.short	(.L_17 - .L_16)
	.align		4
.L_16:
        /*0064*/ 	.word	index@(_Z18standard_deviationPiS_id)
        /*0068*/ 	.word	0x00000000


	//----- nvinfo : EIATTR_MIN_STACK_SIZE
	.align		4
.L_17:
        /*006c*/ 	.byte	0x04, 0x12
        /*006e*/ 	.short	(.L_19 - .L_18)
	.align		4
.L_18:
        /*0070*/ 	.word	index@(_Z3sumPiS_i)
        /*0074*/ 	.word	0x00000000


	//----- nvinfo : EIATTR_MIN_STACK_SIZE
	.align		4
.L_19:
        /*0078*/ 	.byte	0x04, 0x12
        /*007a*/ 	.short	(.L_21 - .L_20)
	.align		4
.L_20:
        /*007c*/ 	.word	index@(_Z7minimumPiS_i)
        /*0080*/ 	.word	0x00000000


	//----- nvinfo : EIATTR_MIN_STACK_SIZE
	.align		4
.L_21:
        /*0084*/ 	.byte	0x04, 0x12
        /*0086*/ 	.short	(.L_23 - .L_22)
	.align		4
.L_22:
        /*0088*/ 	.word	index@(_Z7maximumPiS_i)
        /*008c*/ 	.word	0x00000000
.L_23:


//--------------------- .nv.compat                --------------------------
	.section	.nv.compat,"",@"SHT_CUDA_COMPAT_INFO"
	.align	4
        /*0000*/ 	.byte	0x02, 0x09, 0x00, 0x00, 0x02, 0x02, 0x01, 0x00, 0x02, 0x05, 0x05, 0x00, 0x03, 0x07, 0x01, 0x01
        /*0010*/ 	.byte	0x02, 0x03, 0x00, 0x00, 0x02, 0x06, 0x01, 0x00, 0x04, 0x0b, 0x08, 0x00, 0x01, 0x00, 0x00, 0x00
        /*0020*/ 	.byte	0x00, 0x00, 0x00, 0x00


//--------------------- .nv.info._Z18standard_deviationPiS_id --------------------------
	.section	.nv.info._Z18standard_deviationPiS_id,"",@"SHT_CUDA_INFO"
	.sectionflags	@""
	.align	4


	//----- nvinfo : EIATTR_CUDA_API_VERSION
	.align		4
        /*0000*/ 	.byte	0x04, 0x37
        /*0002*/ 	.short	(.L_25 - .L_24)
.L_24:
        /*0004*/ 	.word	0x00000082


	//----- nvinfo : EIATTR_KPARAM_INFO
	.align		4
.L_25:
        /*0008*/ 	.byte	0x04, 0x17
        /*000a*/ 	.short	(.L_27 - .L_26)
.L_26:
        /*000c*/ 	.word	0x00000000
        /*0010*/ 	.short	0x0003
        /*0012*/ 	.short	0x0018
        /*0014*/ 	.byte	0x00, 0xf0, 0x21, 0x00


	//----- nvinfo : EIATTR_KPARAM_INFO
	.align		4
.L_27:
        /*0018*/ 	.byte	0x04, 0x17
        /*001a*/ 	.short	(.L_29 - .L_28)
.L_28:
        /*001c*/ 	.word	0x00000000
        /*0020*/ 	.short	0x0002
        /*0022*/ 	.short	0x0010
        /*0024*/ 	.byte	0x00, 0xf0, 0x11, 0x00


	//----- nvinfo : EIATTR_KPARAM_INFO
	.align		4
.L_29:
        /*0028*/ 	.byte	0x04, 0x17
        /*002a*/ 	.short	(.L_31 - .L_30)
.L_30:
        /*002c*/ 	.word	0x00000000
        /*0030*/ 	.short	0x0001
        /*0032*/ 	.short	0x0008
        /*0034*/ 	.byte	0x00, 0xf5, 0x21, 0x00


	//----- nvinfo : EIATTR_KPARAM_INFO
	.align		4
.L_31:
        /*0038*/ 	.byte	0x04, 0x17
        /*003a*/ 	.short	(.L_33 - .L_32)
.L_32:
        /*003c*/ 	.word	0x00000000
        /*0040*/ 	.short	0x0000
        /*0042*/ 	.short	0x0000
        /*0044*/ 	.byte	0x00, 0xf5, 0x21, 0x00


	//----- nvinfo : EIATTR_SPARSE_MMA_MASK
	.align		4
.L_33:
        /*0048*/ 	.byte	0x03, 0x50
        /*004a*/ 	.short	0x0000


	//----- nvinfo : EIATTR_MAXREG_COUNT
	.align		4
        /*004c*/ 	.byte	0x03, 0x1b
        /*004e*/ 	.short	0x00ff


	//----- nvinfo : EIATTR_MERCURY_ISA_VERSION
	.align		4
        /*0050*/ 	.byte	0x03, 0x5f
        /*0052*/ 	.short	0x0101


	//----- nvinfo : EIATTR_VRC_CTA_INIT_COUNT
	.align		4
        /*0054*/ 	.byte	0x02, 0x4a
	.zero		1
	.zero		1


	//----- nvinfo : EIATTR_EXIT_INSTR_OFFSETS
	.align		4
        /*0058*/ 	.byte	0x04, 0x1c
        /*005a*/ 	.short	(.L_35 - .L_34)


	//   ....[0]....
.L_34:
        /*005c*/ 	.word	0x00000ae0


	//----- nvinfo : EIATTR_CBANK_PARAM_SIZE
	.align		4
.L_35:
        /*0060*/ 	.byte	0x03, 0x19
        /*0062*/ 	.short	0x0020


	//----- nvinfo : EIATTR_PARAM_CBANK
	.align		4
        /*0064*/ 	.byte	0x04, 0x0a
        /*0066*/ 	.short	(.L_37 - .L_36)
	.align		4
.L_36:
        /*0068*/ 	.word	index@(.nv.constant0._Z18standard_deviationPiS_id)
        /*006c*/ 	.short	0x0380
        /*006e*/ 	.short	0x0020


	//----- nvinfo : EIATTR_SW_WAR
	.align		4
.L_37:
        /*0070*/ 	.byte	0x04, 0x36
        /*0072*/ 	.short	(.L_39 - .L_38)
.L_38:
        /*0074*/ 	.word	0x00000008
.L_39:


//--------------------- .nv.info._Z3sumPiS_i      --------------------------
	.section	.nv.info._Z3sumPiS_i,"",@"SHT_CUDA_INFO"
	.sectionflags	@""
	.align	4


	//----- nvinfo : EIATTR_CUDA_API_VERSION
	.align		4
        /*0000*/ 	.byte	0x04, 0x37
        /*0002*/ 	.short	(.L_41 - .L_40)
.L_40:
        /*0004*/ 	.word	0x00000082


	//----- nvinfo : EIATTR_KPARAM_INFO
	.align		4
.L_41:
        /*0008*/ 	.byte	0x04, 0x17
        /*000a*/ 	.short	(.L_43 - .L_42)
.L_42:
        /*000c*/ 	.word	0x00000000
        /*0010*/ 	.short	0x0002
        /*0012*/ 	.short	0x0010
        /*0014*/ 	.byte	0x00, 0xf0, 0x11, 0x00


	//----- nvinfo : EIATTR_KPARAM_INFO
	.align		4
.L_43:
        /*0018*/ 	.byte	0x04, 0x17
        /*001a*/ 	.short	(.L_45 - .L_44)
.L_44:
        /*001c*/ 	.word	0x00000000
        /*0020*/ 	.short	0x0001
        /*0022*/ 	.short	0x0008
        /*0024*/ 	.byte	0x00, 0xf5, 0x21, 0x00


	//----- nvinfo : EIATTR_KPARAM_INFO
	.align		4
.L_45:
        /*0028*/ 	.byte	0x04, 0x17
        /*002a*/ 	.short	(.L_47 - .L_46)
.L_46:
        /*002c*/ 	.word	0x00000000
        /*0030*/ 	.short	0x0000
        /*0032*/ 	.short	0x0000
        /*0034*/ 	.byte	0x00, 0xf5, 0x21, 0x00


	//----- nvinfo : EIATTR_SPARSE_MMA_MASK
	.align		4
.L_47:
        /*0038*/ 	.byte	0x03, 0x50
        /*003a*/ 	.short	0x0000


	//----- nvinfo : EIATTR_MAXREG_COUNT
	.align		4
        /*003c*/ 	.byte	0x03, 0x1b
        /*003e*/ 	.short	0x00ff


	//----- nvinfo : EIATTR_MERCURY_ISA_VERSION
	.align		4
        /*0040*/ 	.byte	0x03, 0x5f
        /*0042*/ 	.short	0x0101


	//----- nvinfo : EIATTR_VRC_CTA_INIT_COUNT
	.align		4
        /*0044*/ 	.byte	0x02, 0x4a
	.zero		1
	.zero		1


	//----- nvinfo : EIATTR_EXIT_INSTR_OFFSETS
	.align		4
        /*0048*/ 	.byte	0x04, 0x1c
        /*004a*/ 	.short	(.L_49 - .L_48)


	//   ....[0]....
.L_48:
        /*004c*/ 	.word	0x00000610


	//----- nvinfo : EIATTR_CBANK_PARAM_SIZE
	.align		4
.L_49:
        /*0050*/ 	.byte	0x03, 0x19
        /*0052*/ 	.short	0x0014


	//----- nvinfo : EIATTR_PARAM_CBANK
	.align		4
        /*0054*/ 	.byte	0x04, 0x0a
        /*0056*/ 	.short	(.L_51 - .L_50)
	.align		4
.L_50:
        /*0058*/ 	.word	index@(.nv.constant0._Z3sumPiS_i)
        /*005c*/ 	.short	0x0380
        /*005e*/ 	.short	0x0014


	//----- nvinfo : EIATTR_SW_WAR
	.align		4
.L_51:
        /*0060*/ 	.byte	0x04, 0x36
        /*0062*/ 	.short	(.L_53 - .L_52)
.L_52:
        /*0064*/ 	.word	0x00000008
.L_53:


//--------------------- .nv.info._Z7minimumPiS_i  --------------------------
	.section	.nv.info._Z7minimumPiS_i,"",@"SHT_CUDA_INFO"
	.sectionflags	@""
	.align	4


	//----- nvinfo : EIATTR_CUDA_API_VERSION
	.align		4
        /*0000*/ 	.byte	0x04, 0x37
        /*0002*/ 	.short	(.L_55 - .L_54)
.L_54:
        /*0004*/ 	.word	0x00000082


	//----- nvinfo : EIATTR_KPARAM_INFO
	.align		4
.L_55:
        /*0008*/ 	.byte	0x04, 0x17
        /*000a*/ 	.short	(.L_57 - .L_56)
.L_56:
        /*000c*/ 	.word	0x00000000
        /*0010*/ 	.short	0x0002
        /*0012*/ 	.short	0x0010
        /*0014*/ 	.byte	0x00, 0xf0, 0x11, 0x00


	//----- nvinfo : EIATTR_KPARAM_INFO
	.align		4
.L_57:
        /*0018*/ 	.byte	0x04, 0x17
        /*001a*/ 	.short	(.L_59 - .L_58)
.L_58:
        /*001c*/ 	.word	0x00000000
        /*0020*/ 	.short	0x0001
        /*0022*/ 	.short	0x0008
        /*0024*/ 	.byte	0x00, 0xf5, 0x21, 0x00


	//----- nvinfo : EIATTR_KPARAM_INFO
	.align		4
.L_59:
        /*0028*/ 	.byte	0x04, 0x17
        /*002a*/ 	.short	(.L_61 - .L_60)
.L_60:
        /*002c*/ 	.word	0x00000000
        /*0030*/ 	.short	0x0000
        /*0032*/ 	.short	0x0000
        /*0034*/ 	.byte	0x00, 0xf5, 0x21, 0x00


	//----- nvinfo : EIATTR_SPARSE_MMA_MASK
	.align		4
.L_61:
        /*0038*/ 	.byte	0x03, 0x50
        /*003a*/ 	.short	0x0000


	//----- nvinfo : EIATTR_MAXREG_COUNT
	.align		4
        /*003c*/ 	.byte	0x03, 0x1b
        /*003e*/ 	.short	0x00ff


	//----- nvinfo : EIATTR_MERCURY_ISA_VERSION
	.align		4
        /*0040*/ 	.byte	0x03, 0x5f
        /*0042*/ 	.short	0x0101


	//----- nvinfo : EIATTR_VRC_CTA_INIT_COUNT
	.align		4
        /*0044*/ 	.byte	0x02, 0x4a
	.zero		1
	.zero		1


	//----- nvinfo : EIATTR_EXIT_INSTR_OFFSETS
	.align		4
        /*0048*/ 	.byte	0x04, 0x1c
        /*004a*/ 	.short	(.L_63 - .L_62)


	//   ....[0]....
.L_62:
        /*004c*/ 	.word	0x00000610


	//----- nvinfo : EIATTR_CBANK_PARAM_SIZE
	.align		4
.L_63:
        /*0050*/ 	.byte	0x03, 0x19
        /*0052*/ 	.short	0x0014


	//----- nvinfo : EIATTR_PARAM_CBANK
	.align		4
        /*0054*/ 	.byte	0x04, 0x0a
        /*0056*/ 	.short	(.L_65 - .L_64)
	.align		4
.L_64:
        /*0058*/ 	.word	index@(.nv.constant0._Z7minimumPiS_i)
        /*005c*/ 	.short	0x0380
        /*005e*/ 	.short	0x0014


	//----- nvinfo : EIATTR_SW_WAR
	.align		4
.L_65:
        /*0060*/ 	.byte	0x04, 0x36
        /*0062*/ 	.short	(.L_67 - .L_66)
.L_66:
        /*0064*/ 	.word	0x00000008
.L_67:


//--------------------- .nv.info._Z7maximumPiS_i  --------------------------
	.section	.nv.info._Z7maximumPiS_i,"",@"SHT_CUDA_INFO"
	.sectionflags	@""
	.align	4


	//----- nvinfo : EIATTR_CUDA_API_VERSION
	.align		4
        /*0000*/ 	.byte	0x04, 0x37
        /*0002*/ 	.short	(.L_69 - .L_68)
.L_68:
        /*0004*/ 	.word	0x00000082


	//----- nvinfo : EIATTR_KPARAM_INFO
	.align		4
.L_69:
        /*0008*/ 	.byte	0x04, 0x17
        /*000a*/ 	.short	(.L_71 - .L_70)
.L_70:
        /*000c*/ 	.word	0x00000000
        /*0010*/ 	.short	0x0002
        /*0012*/ 	.short	0x0010
        /*0014*/ 	.byte	0x00, 0xf0, 0x11, 0x00


	//----- nvinfo : EIATTR_KPARAM_INFO
	.align		4
.L_71:
        /*0018*/ 	.byte	0x04, 0x17
        /*001a*/ 	.short	(.L_73 - .L_72)
.L_72:
        /*001c*/ 	.word	0x00000000
        /*0020*/ 	.short	0x0001
        /*0022*/ 	.short	0x0008
        /*0024*/ 	.byte	0x00, 0xf5, 0x21, 0x00


	//----- nvinfo : EIATTR_KPARAM_INFO
	.align		4
.L_73:
        /*0028*/ 	.byte	0x04, 0x17
        /*002a*/ 	.short	(.L_75 - .L_74)
.L_74:
        /*002c*/ 	.word	0x00000000
        /*0030*/ 	.short	0x0000
        /*0032*/ 	.short	0x0000
        /*0034*/ 	.byte	0x00, 0xf5, 0x21, 0x00


	//----- nvinfo : EIATTR_SPARSE_MMA_MASK
	.align		4
.L_75:
        /*0038*/ 	.byte	0x03, 0x50
        /*003a*/ 	.short	0x0000


	//----- nvinfo : EIATTR_MAXREG_COUNT
	.align		4
        /*003c*/ 	.byte	0x03, 0x1b
        /*003e*/ 	.short	0x00ff


	//----- nvinfo : EIATTR_MERCURY_ISA_VERSION
	.align		4
        /*0040*/ 	.byte	0x03, 0x5f
        /*0042*/ 	.short	0x0101


	//----- nvinfo : EIATTR_VRC_CTA_INIT_COUNT
	.align		4
        /*0044*/ 	.byte	0x02, 0x4a
	.zero		1
	.zero		1


	//----- nvinfo : EIATTR_EXIT_INSTR_OFFSETS
	.align		4
        /*0048*/ 	.byte	0x04, 0x1c
        /*004a*/ 	.short	(.L_77 - .L_76)


	//   ....[0]....
.L_76:
        /*004c*/ 	.word	0x00000610


	//----- nvinfo : EIATTR_CBANK_PARAM_SIZE
	.align		4
.L_77:
        /*0050*/ 	.byte	0x03, 0x19
        /*0052*/ 	.short	0x0014


	//----- nvinfo : EIATTR_PARAM_CBANK
	.align		4
        /*0054*/ 	.byte	0x04, 0x0a
        /*0056*/ 	.short	(.L_79 - .L_78)
	.align		4
.L_78:
        /*0058*/ 	.word	index@(.nv.constant0._Z7maximumPiS_i)
        /*005c*/ 	.short	0x0380
        /*005e*/ 	.short	0x0014


	//----- nvinfo : EIATTR_SW_WAR
	.align		4
.L_79:
        /*0060*/ 	.byte	0x04, 0x36
        /*0062*/ 	.short	(.L_81 - .L_80)
.L_80:
        /*0064*/ 	.word	0x00000008
.L_81:


//--------------------- .nv.callgraph             --------------------------
	.section	.nv.callgraph,"",@"SHT_CUDA_CALLGRAPH"
	.align	4
	.sectionentsize	8
	.align		4
        /*0000*/ 	.word	0x00000000
	.align		4
        /*0004*/ 	.word	0xffffffff
	.align		4
        /*0008*/ 	.word	0x00000000
	.align		4
        /*000c*/ 	.word	0xfffffffe
	.align		4
        /*0010*/ 	.word	0x00000000
	.align		4
        /*0014*/ 	.word	0xfffffffd
	.align		4
        /*0018*/ 	.word	0x00000000
	.align		4
        /*001c*/ 	.word	0xfffffffc


//--------------------- .text._Z18standard_deviationPiS_id --------------------------
	.section	.text._Z18standard_deviationPiS_id,"ax",@progbits
	.align	128
        .global         _Z18standard_deviationPiS_id
        .type           _Z18standard_deviationPiS_id,@function
        .size           _Z18standard_deviationPiS_id,(.L_x_28 - _Z18standard_deviationPiS_id)
        .other          _Z18standard_deviationPiS_id,@"STO_CUDA_ENTRY STV_DEFAULT"
_Z18standard_deviationPiS_id:
.text._Z18standard_deviationPiS_id:
[----:B------:R-:W-:Y:S01]  /*0000*/  LDC R1, c[0x0][0x37c] ;  /* 0x0000df00ff017b82 */ /* 0x000fe20000000800 */
[----:B------:R-:W0:Y:S07]  /*0010*/  S2R R0, SR_CTAID.X ;  /* 0x0000000000007919 */ /* 0x000e2e0000002500 */
[----:B------:R-:W1:Y:S01]  /*0020*/  LDC R5, c[0x0][0x390] ;  /* 0x0000e400ff057b82 */ /* 0x000e620000000800 */
[----:B------:R-:W2:Y:S01]  /*0030*/  LDCU.64 UR4, c[0x0][0x358] ;  /* 0x00006b00ff0477ac */ /* 0x000ea20008000a00 */
[----:B------:R-:W-:Y:S01]  /*0040*/  CS2R R16, SRZ ;  /* 0x0000000000107805 */ /* 0x000fe2000001ff00 */
[----:B0-----:R-:W-:-:S05]  /*0050*/  IMAD.SHL.U32 R2, R0, 0x100, RZ ;  /* 0x0000010000027824 */ /* 0x001fca00078e00ff */
[----:B-1----:R-:W-:-:S13]  /*0060*/  ISETP.GE.AND P0, PT, R2, R5, PT ;  /* 0x000000050200720c */ /* 0x002fda0003f06270 */
[----:B--2---:R-:W-:Y:S05]  /*0070*/  @P0 BRA `(.L_x_0) ;  /* 0x0000000800880947 */ /* 0x004fea0003800000 */
[C---:B------:R-:W-:Y:S02]  /*0080*/  VIADDMNMX R5, R2.reuse, 0x100, R5, PT ;  /* 0x0000010002057846 */ /* 0x040fe40003800105 */
[----:B------:R-:W-:Y:S02]  /*0090*/  CS2R R16, SRZ ;  /* 0x0000000000107805 */ /* 0x000fe4000001ff00 */
[----:B------:R-:W-:-:S04]  /*00a0*/  VIADDMNMX R5, R2, 0x1, R5, !PT ;  /* 0x0000000102057846 */ /* 0x000fc80007800105 */
[----:B------:R-:W-:Y:S01]  /*00b0*/  LOP3.LUT R4, R5, 0xf, RZ, 0xc0, !PT ;  /* 0x0000000f05047812 */ /* 0x000fe200078ec0ff */
[----:B------:R-:W-:-:S03]  /*00c0*/  IMAD.IADD R3, R2, 0x1, -R5 ;  /* 0x0000000102037824 */ /* 0x000fc600078e0a05 */
[----:B------:R-:W-:Y:S02]  /*00d0*/  ISETP.NE.AND P0, PT, R4, RZ, PT ;  /* 0x000000ff0400720c */ /* 0x000fe40003f05270 */
[----:B------:R-:W-:-:S13]  /*00e0*/  ISETP.GT.U32.AND P1, PT, R3, -0x10, PT ;  /* 0xfffffff00300780c */ /* 0x000fda0003f24070 */
[----:B------:R-:W-:Y:S05]  /*00f0*/  @P1 BRA `(.L_x_1) ;  /* 0x00000004002c1947 */ /* 0x000fea0003800000 */
[----:B------:R-:W0:Y:S01]  /*0100*/  LDC.64 R12, c[0x0][0x380] ;  /* 0x0000e000ff0c7b82 */ /* 0x000e220000000a00 */
[----:B------:R-:W-:Y:S02]  /*0110*/  IADD3 R3, PT, PT, -R5, R2, R4 ;  /* 0x0000000205037210 */ /* 0x000fe40007ffe104 */
[----:B------:R-:W-:Y:S01]  /*0120*/  CS2R R16, SRZ ;  /* 0x0000000000107805 */ /* 0x000fe2000001ff00 */
[----:B------:R-:W1:Y:S01]  /*0130*/  LDCU.64 UR6, c[0x0][0x398] ;  /* 0x00007300ff0677ac */ /* 0x000e620008000a00 */
[----:B0-----:R-:W-:-:S05]  /*0140*/  IADD3 R12, P1, PT, R12, 0x20, RZ ;  /* 0x000000200c0c7810 */ /* 0x001fca0007f3e0ff */
[----:B-1----:R-:W-:-:S08]  /*0150*/  IMAD.X R13, RZ, RZ, R13, P1 ;  /* 0x000000ffff0d7224 */ /* 0x002fd000008e060d */
.L_x_2:
[----:B------:R-:W-:-:S05]  /*0160*/  IMAD.WIDE R14, R2, 0x4, R12 ;  /* 0x00000004020e7825 */ /* 0x000fca00078e020c */
[----:B------:R-:W2:Y:S04]  /*0170*/  LDG.E R29, desc[UR4][R14.64+-0x20] ;  /* 0xffffe0040e1d7981 */ /* 0x000ea8000c1e1900 */
[----:B------:R-:W3:Y:S04]  /*0180*/  LDG.E R27, desc[UR4][R14.64+-0x1c] ;  /* 0xffffe4040e1b7981 */ /* 0x000ee8000c1e1900 */
[----:B------:R-:W4:Y:S04]  /*0190*/  LDG.E R7, desc[UR4][R14.64+-0x18] ;  /* 0xffffe8040e077981 */ /* 0x000f28000c1e1900 */
[----:B------:R-:W5:Y:S04]  /*01a0*/  LDG.E R25, desc[UR4][R14.64+-0x14] ;  /* 0xffffec040e197981 */ /* 0x000f68000c1e1900 */
        /* <DEDUP_REMOVED lines=11> */
[----:B------:R5:W5:Y:S01]  /*0260*/  LDG.E R28, desc[UR4][R14.64+0x1c] ;  /* 0x00001c040e1c7981 */ /* 0x000b62000c1e1900 */
[----:B------:R-:W-:-:S05]  /*0270*/  VIADD R3, R3, 0x10 ;  /* 0x0000001003037836 */ /* 0x000fca0000000000 */
[----:B------:R-:W-:Y:S01]  /*0280*/  ISETP.NE.AND P1, PT, R3, RZ, PT ;  /* 0x000000ff0300720c */ /* 0x000fe20003f25270 */
[----:B------:R-:W-:Y:S01]  /*0290*/  VIADD R2, R2, 0x10 ;  /* 0x0000001002027836 */ /* 0x000fe20000000000 */
[----:B--2---:R-:W0:Y:S02]  /*02a0*/  I2F.F64 R18, R29 ;  /* 0x0000001d00127312 */ /* 0x004e240000201c00 */
[----:B0-----:R-:W-:-:S08]  /*02b0*/  DADD R18, R18, -UR6 ;  /* 0x8000000612127e29 */ /* 0x001fd00008000000 */
[----:B------:R-:W-:Y:S02]  /*02c0*/  DFMA R16, R18, R18, R16 ;  /* 0x000000121210722b */ /* 0x000fe40000000010 */
[----:B---3--:R-:W0:Y:S02]  /*02d0*/  I2F.F64 R18, R27 ;  /* 0x0000001b00127312 */ /* 0x008e240000201c00 */
[----:B0-----:R-:W-:-:S08]  /*02e0*/  DADD R18, R18, -UR6 ;  /* 0x8000000612127e29 */ /* 0x001fd00008000000 */
[----:B------:R-:W-:Y:S02]  /*02f0*/  DFMA R16, R18, R18, R16 ;  /* 0x000000121210722b */ /* 0x000fe40000000010 */
[----:B----4-:R-:W0:Y:S08]  /*0300*/  I2F.F64 R18, R7 ;  /* 0x0000000700127312 */ /* 0x010e300000201c00 */
[----:B-----5:R-:W1:Y:S01]  /*0310*/  I2F.F64 R14, R25 ;  /* 0x00000019000e7312 */ /* 0x020e620000201c00 */
[----:B0-----:R-:W-:-:S08]  /*0320*/  DADD R18, R18, -UR6 ;  /* 0x8000000612127e29 */ /* 0x001fd00008000000 */
[----:B------:R-:W-:Y:S02]  /*0330*/  DFMA R16, R18, R18, R16 ;  /* 0x000000121210722b */ /* 0x000fe40000000010 */
[----:B------:R-:W0:Y:S01]  /*0340*/  I2F.F64 R18, R6 ;  /* 0x0000000600127312 */ /* 0x000e220000201c00 */
[----:B-1----:R-:W-:-:S07]  /*0350*/  DADD R14, R14, -UR6 ;  /* 0x800000060e0e7e29 */ /* 0x002fce0008000000 */
[----:B------:R-:W1:Y:S01]  /*0360*/  I2F.F64 R24, R24 ;  /* 0x0000001800187312 */ /* 0x000e620000201c00 */
[----:B------:R-:W-:Y:S02]  /*0370*/  DFMA R16, R14, R14, R16 ;  /* 0x0000000e0e10722b */ /* 0x000fe40000000010 */
[----:B0-----:R-:W-:-:S05]  /*0380*/  DADD R18, R18, -UR6 ;  /* 0x8000000612127e29 */ /* 0x001fca0008000000 */
[----:B------:R-:W0:Y:S03]  /*0390*/  I2F.F64 R14, R23 ;  /* 0x00000017000e7312 */ /* 0x000e260000201c00 */
[----:B------:R-:W-:Y:S02]  /*03a0*/  DFMA R16, R18, R18, R16 ;  /* 0x000000121210722b */ /* 0x000fe40000000010 */
[----:B-1----:R-:W-:-:S03]  /*03b0*/  DADD R18, R24, -UR6 ;  /* 0x8000000618127e29 */ /* 0x002fc60008000000 */
[----:B------:R-:W1:Y:S01]  /*03c0*/  I2F.F64 R22, R22 ;  /* 0x0000001600167312 */ /* 0x000e620000201c00 */
[----:B0-----:R-:W-:-:S04]  /*03d0*/  DADD R14, R14, -UR6 ;  /* 0x800000060e0e7e29 */ /* 0x001fc80008000000 */
[----:B------:R-:W-:-:S03]  /*03e0*/  DFMA R16, R18, R18, R16 ;  /* 0x000000121210722b */ /* 0x000fc60000000010 */
[----:B------:R-:W0:Y:S05]  /*03f0*/  I2F.F64 R6, R21 ;  /* 0x0000001500067312 */ /* 0x000e2a0000201c00 */
[----:B------:R-:W-:-:S03]  /*0400*/  DFMA R16, R14, R14, R16 ;  /* 0x0000000e0e10722b */ /* 0x000fc60000000010 */
[----:B------:R-:W2:Y:S01]  /*0410*/  I2F.F64 R18, R20 ;  /* 0x0000001400127312 */ /* 0x000ea20000201c00 */
[----:B-1----:R-:W-:Y:S02]  /*0420*/  DADD R14, R22, -UR6 ;  /* 0x80000006160e7e29 */ /* 0x002fe40008000000 */
[----:B0-----:R-:W-:-:S06]  /*0430*/  DADD R6, R6, -UR6 ;  /* 0x8000000606067e29 */ /* 0x001fcc0008000000 */
[----:B------:R-:W-:Y:S02]  /*0440*/  DFMA R16, R14, R14, R16 ;  /* 0x0000000e0e10722b */ /* 0x000fe40000000010 */
[----:B------:R-:W0:Y:S01]  /*0450*/  I2F.F64 R14, R11 ;  /* 0x0000000b000e7312 */ /* 0x000e220000201c00 */
[----:B--2---:R-:W-:-:S05]  /*0460*/  DADD R18, R18, -UR6 ;  /* 0x8000000612127e29 */ /* 0x004fca0008000000 */
[----:B------:R-:W-:Y:S02]  /*0470*/  DFMA R16, R6, R6, R16 ;  /* 0x000000060610722b */ /* 0x000fe40000000010 */
[----:B------:R-:W1:Y:S06]  /*0480*/  I2F.F64 R6, R10 ;  /* 0x0000000a00067312 */ /* 0x000e6c0000201c00 */
[----:B------:R-:W-:Y:S02]  /*0490*/  DFMA R16, R18, R18, R16 ;  /* 0x000000121210722b */ /* 0x000fe40000000010 */
[----:B0-----:R-:W-:Y:S01]  /*04a0*/  DADD R18, R14, -UR6 ;  /* 0x800000060e127e29 */ /* 0x001fe20008000000 */
[----:B------:R-:W0:Y:S07]  /*04b0*/  I2F.F64 R14, R9 ;  /* 0x00000009000e7312 */ /* 0x000e2e0000201c00 */
[----:B------:R-:W-:-:S02]  /*04c0*/  DFMA R16, R18, R18, R16 ;  /* 0x000000121210722b */ /* 0x000fc40000000010 */
[----:B-1----:R-:W-:Y:S01]  /*04d0*/  DADD R18, R6, -UR6 ;  /* 0x8000000606127e29 */ /* 0x002fe20008000000 */
[----:B------:R-:W1:Y:S01]  /*04e0*/  I2F.F64 R6, R8 ;  /* 0x0000000800067312 */ /* 0x000e620000201c00 */
[----:B0-----:R-:W-:-:S06]  /*04f0*/  DADD R14, R14, -UR6 ;  /* 0x800000060e0e7e29 */ /* 0x001fcc0008000000 */
[----:B------:R-:W-:Y:S01]  /*0500*/  DFMA R16, R18, R18, R16 ;  /* 0x000000121210722b */ /* 0x000fe20000000010 */
[----:B------:R-:W0:Y:S07]  /*0510*/  I2F.F64 R26, R26 ;  /* 0x0000001a001a7312 */ /* 0x000e2e0000201c00 */
[----:B------:R-:W-:Y:S01]  /*0520*/  DFMA R16, R14, R14, R16 ;  /* 0x0000000e0e10722b */ /* 0x000fe20000000010 */
[----:B------:R-:W2:Y:S01]  /*0530*/  I2F.F64 R28, R28 ;  /* 0x0000001c001c7312 */ /* 0x000ea20000201c00 */
[----:B-1----:R-:W-:-:S02]  /*0540*/  DADD R6, R6, -UR6 ;  /* 0x8000000606067e29 */ /* 0x002fc40008000000 */
[----:B0-----:R-:W-:-:S06]  /*0550*/  DADD R10, R26, -UR6 ;  /* 0x800000061a0a7e29 */ /* 0x001fcc0008000000 */
[----:B------:R-:W-:Y:S02]  /*0560*/  DFMA R16, R6, R6, R16 ;  /* 0x000000060610722b */ /* 0x000fe40000000010 */
[----:B--2---:R-:W-:-:S06]  /*0570*/  DADD R6, R28, -UR6 ;  /* 0x800000061c067e29 */ /* 0x004fcc0008000000 */
[----:B------:R-:W-:-:S08]  /*0580*/  DFMA R16, R10, R10, R16 ;  /* 0x0000000a0a10722b */ /* 0x000fd00000000010 */
[----:B------:R-:W-:Y:S01]  /*0590*/  DFMA R16, R6, R6, R16 ;  /* 0x000000060610722b */ /* 0x000fe20000000010 */
[----:B------:R-:W-:Y:S10]  /*05a0*/  @P1 BRA `(.L_x_2) ;  /* 0xfffffff800ec1947 */ /* 0x000ff4000383ffff */
.L_x_1:
[----:B------:R-:W-:Y:S05]  /*05b0*/  @!P0 BRA `(.L_x_0) ;  /* 0x0000000400388947 */ /* 0x000fea0003800000 */
[----:B------:R-:W-:Y:S02]  /*05c0*/  ISETP.GE.U32.AND P0, PT, R4, 0x8, PT ;  /* 0x000000080400780c */ /* 0x000fe40003f06070 */
[----:B------:R-:W-:-:S04]  /*05d0*/  LOP3.LUT R18, R5, 0x7, RZ, 0xc0, !PT ;  /* 0x0000000705127812 */ /* 0x000fc800078ec0ff */
[----:B------:R-:W-:-:S07]  /*05e0*/  ISETP.NE.AND P1, PT, R18, RZ, PT ;  /* 0x000000ff1200720c */ /* 0x000fce0003f25270 */
[----:B------:R-:W-:Y:S06]  /*05f0*/  @!P0 BRA `(.L_x_3) ;  /* 0x0000000000908947 */ /* 0x000fec0003800000 */
[----:B------:R-:W0:Y:S01]  /*0600*/  LDC.64 R12, c[0x0][0x380] ;  /* 0x0000e000ff0c7b82 */ /* 0x000e220000000a00 */
[----:B------:R-:W1:Y:S01]  /*0610*/  LDCU.64 UR6, c[0x0][0x398] ;  /* 0x00007300ff0677ac */ /* 0x000e620008000a00 */
[----:B0-----:R-:W-:-:S05]  /*0620*/  IMAD.WIDE R12, R2, 0x4, R12 ;  /* 0x00000004020c7825 */ /* 0x001fca00078e020c */
[----:B------:R-:W2:Y:S04]  /*0630*/  LDG.E R19, desc[UR4][R12.64] ;  /* 0x000000040c137981 */ /* 0x000ea8000c1e1900 */
[----:B------:R-:W3:Y:S04]  /*0640*/  LDG.E R20, desc[UR4][R12.64+0x4] ;  /* 0x000004040c147981 */ /* 0x000ee8000c1e1900 */
[----:B------:R-:W4:Y:S04]  /*0650*/  LDG.E R21, desc[UR4][R12.64+0x8] ;  /* 0x000008040c157981 */ /* 0x000f28000c1e1900 */
[----:B------:R-:W5:Y:S04]  /*0660*/  LDG.E R22, desc[UR4][R12.64+0xc] ;  /* 0x00000c040c167981 */ /* 0x000f68000c1e1900 */
[----:B------:R-:W5:Y:S04]  /*0670*/  LDG.E R9, desc[UR4][R12.64+0x10] ;  /* 0x000010040c097981 */ /* 0x000f68000c1e1900 */
[----:B------:R-:W5:Y:S04]  /*0680*/  LDG.E R8, desc[UR4][R12.64+0x14] ;  /* 0x000014040c087981 */ /* 0x000f68000c1e1900 */
[----:B------:R-:W5:Y:S04]  /*0690*/  LDG.E R3, desc[UR4][R12.64+0x18] ;  /* 0x000018040c037981 */ /* 0x000f68000c1e1900 */
[----:B------:R0:W5:Y:S01]  /*06a0*/  LDG.E R4, desc[UR4][R12.64+0x1c] ;  /* 0x00001c040c047981 */ /* 0x000162000c1e1900 */
[----:B------:R-:W-:Y:S01]  /*06b0*/  VIADD R2, R2, 0x8 ;  /* 0x0000000802027836 */ /* 0x000fe20000000000 */
[----:B--2---:R-:W1:Y:S08]  /*06c0*/  I2F.F64 R6, R19 ;  /* 0x0000001300067312 */ /* 0x004e700000201c00 */
[----:B---3--:R-:W2:Y:S01]  /*06d0*/  I2F.F64 R10, R20 ;  /* 0x00000014000a7312 */ /* 0x008ea20000201c00 */
[----:B-1----:R-:W-:-:S07]  /*06e0*/  DADD R14, R6, -UR6 ;  /* 0x80000006060e7e29 */ /* 0x002fce0008000000 */
[----:B----4-:R-:W1:Y:S01]  /*06f0*/  I2F.F64 R6, R21 ;  /* 0x0000001500067312 */ /* 0x010e620000201c00 */
[----:B------:R-:W-:Y:S02]  /*0700*/  DFMA R14, R14, R14, R16 ;  /* 0x0000000e0e0e722b */ /* 0x000fe40000000010 */
[----:B--2---:R-:W-:-:S05]  /*0710*/  DADD R16, R10, -UR6 ;  /* 0x800000060a107e29 */ /* 0x004fca0008000000 */
[----:B-----5:R-:W0:Y:S03]  /*0720*/  I2F.F64 R10, R22 ;  /* 0x00000016000a7312 */ /* 0x020e260000201c00 */
[----:B------:R-:W-:Y:S02]  /*0730*/  DFMA R14, R16, R16, R14 ;  /* 0x00000010100e722b */ /* 0x000fe4000000000e */
[----:B-1----:R-:W-:-:S03]  /*0740*/  DADD R16, R6, -UR6 ;  /* 0x8000000606107e29 */ /* 0x002fc60008000000 */
[----:B------:R-:W1:Y:S01]  /*0750*/  I2F.F64 R6, R9 ;  /* 0x0000000900067312 */ /* 0x000e620000201c00 */
[----:B0-----:R-:W-:-:S04]  /*0760*/  DADD R12, R10, -UR6 ;  /* 0x800000060a0c7e29 */ /* 0x001fc80008000000 */
[----:B------:R-:W-:-:S03]  /*0770*/  DFMA R14, R16, R16, R14 ;  /* 0x00000010100e722b */ /* 0x000fc6000000000e */
[----:B------:R-:W0:Y:S01]  /*0780*/  I2F.F64 R10, R8 ;  /* 0x00000008000a7312 */ /* 0x000e220000201c00 */
[----:B-1----:R-:W-:-:S04]  /*0790*/  DADD R6, R6, -UR6 ;  /* 0x8000000606067e29 */ /* 0x002fc80008000000 */
[----:B------:R-:W-:-:S03]  /*07a0*/  DFMA R14, R12, R12, R14 ;  /* 0x0000000c0c0e722b */ /* 0x000fc6000000000e */
[----:B------:R-:W1:Y:S01]  /*07b0*/  I2F.F64 R12, R3 ;  /* 0x00000003000c7312 */ /* 0x000e620000201c00 */
[----:B0-----:R-:W-:-:S04]  /*07c0*/  DADD R10, R10, -UR6 ;  /* 0x800000060a0a7e29 */ /* 0x001fc80008000000 */
[----:B------:R-:W-:-:S03]  /*07d0*/  DFMA R14, R6, R6, R14 ;  /* 0x00000006060e722b */ /* 0x000fc6000000000e */
[----:B------:R-:W0:Y:S05]  /*07e0*/  I2F.F64 R6, R4 ;  /* 0x0000000400067312 */ /* 0x000e2a0000201c00 */
[----:B------:R-:W-:Y:S02]  /*07f0*/  DFMA R14, R10, R10, R14 ;  /* 0x0000000a0a0e722b */ /* 0x000fe4000000000e */
[----:B-1----:R-:W-:Y:S02]  /*0800*/  DADD R12, R12, -UR6 ;  /* 0x800000060c0c7e29 */ /* 0x002fe40008000000 */
[----:B0-----:R-:W-:-:S06]  /*0810*/  DADD R6, R6, -UR6 ;  /* 0x8000000606067e29 */ /* 0x001fcc0008000000 */
[----:B------:R-:W-:-:S08]  /*0820*/  DFMA R14, R12, R12, R14 ;  /* 0x0000000c0c0e722b */ /* 0x000fd0000000000e */
[----:B------:R-:W-:-:S11]  /*0830*/  DFMA R16, R6, R6, R14 ;  /* 0x000000060610722b */ /* 0x000fd6000000000e */
.L_x_3:
        /* <DEDUP_REMOVED lines=11> */
[----:B------:R-:W5:Y:S01]  /*08f0*/  LDG.E R19, desc[UR4][R6.64+0xc] ;  /* 0x00000c0406137981 */ /* 0x000f62000c1e1900 */
[----:B------:R-:W-:Y:S01]  /*0900*/  VIADD R2, R2, 0x4 ;  /* 0x0000000402027836 */ /* 0x000fe20000000000 */
[----:B--2---:R-:W1:Y:S08]  /*0910*/  I2F.F64 R8, R3 ;  /* 0x0000000300087312 */ /* 0x004e700000201c00 */
[----:B---3--:R-:W0:Y:S01]  /*0920*/  I2F.F64 R10, R4 ;  /* 0x00000004000a7312 */ /* 0x008e220000201c00 */
[----:B-1----:R-:W-:-:S07]  /*0930*/  DADD R8, R8, -UR6 ;  /* 0x8000000608087e29 */ /* 0x002fce0008000000 */
[----:B----4-:R-:W1:Y:S01]  /*0940*/  I2F.F64 R12, R18 ;  /* 0x00000012000c7312 */ /* 0x010e620000201c00 */
[----:B------:R-:W-:-:S07]  /*0950*/  DFMA R8, R8, R8, R16 ;  /* 0x000000080808722b */ /* 0x000fce0000000010 */
[----:B-----5:R-:W2:Y:S01]  /*0960*/  I2F.F64 R14, R19 ;  /* 0x00000013000e7312 */ /* 0x020ea20000201c00 */
[----:B0-----:R-:W-:Y:S02]  /*0970*/  DADD R10, R10, -UR6 ;  /* 0x800000060a0a7e29 */ /* 0x001fe40008000000 */
[----:B-1----:R-:W-:-:S06]  /*0980*/  DADD R12, R12, -UR6 ;  /* 0x800000060c0c7e29 */ /* 0x002fcc0008000000 */
[----:B------:R-:W-:Y:S02]  /*0990*/  DFMA R8, R10, R10, R8 ;  /* 0x0000000a0a08722b */ /* 0x000fe40000000008 */
[----:B--2---:R-:W-:-:S06]  /*09a0*/  DADD R14, R14, -UR6 ;  /* 0x800000060e0e7e29 */ /* 0x004fcc0008000000 */
[----:B------:R-:W-:-:S08]  /*09b0*/  DFMA R8, R12, R12, R8 ;  /* 0x0000000c0c08722b */ /* 0x000fd00000000008 */
[----:B------:R-:W-:-:S11]  /*09c0*/  DFMA R16, R14, R14, R8 ;  /* 0x0000000e0e10722b */ /* 0x000fd60000000008 */
.L_x_4:
[----:B------:R-:W-:Y:S05]  /*09d0*/  @!P1 BRA `(.L_x_0) ;  /* 0x0000000000309947 */ /* 0x000fea0003800000 */
[----:B------:R-:W0:Y:S01]  /*09e0*/  LDC.64 R8, c[0x0][0x380] ;  /* 0x0000e000ff087b82 */ /* 0x000e220000000a00 */
[----:B------:R-:W-:Y:S01]  /*09f0*/  IMAD.MOV R3, RZ, RZ, -R5 ;  /* 0x000000ffff037224 */ /* 0x000fe200078e0a05 */
[----:B------:R-:W1:Y:S06]  /*0a00*/  LDCU.64 UR6, c[0x0][0x398] ;  /* 0x00007300ff0677ac */ /* 0x000e6c0008000a00 */
.L_x_5:
[----:B0-----:R-:W-:-:S06]  /*0a10*/  IMAD.WIDE R4, R2, 0x4, R8 ;  /* 0x0000000402047825 */ /* 0x001fcc00078e0208 */
[----:B------:R-:W2:Y:S01]  /*0a20*/  LDG.E R4, desc[UR4][R4.64] ;  /* 0x0000000404047981 */ /* 0x000ea2000c1e1900 */
[----:B------:R-:W-:Y:S02]  /*0a30*/  VIADD R3, R3, 0x1 ;  /* 0x0000000103037836 */ /* 0x000fe40000000000 */
[----:B------:R-:W-:-:S03]  /*0a40*/  VIADD R2, R2, 0x1 ;  /* 0x0000000102027836 */ /* 0x000fc60000000000 */
[----:B------:R-:W-:Y:S01]  /*0a50*/  ISETP.NE.AND P0, PT, R3, RZ, PT ;  /* 0x000000ff0300720c */ /* 0x000fe20003f05270 */
[----:B--2---:R-:W1:Y:S02]  /*0a60*/  I2F.F64 R6, R4 ;  /* 0x0000000400067312 */ /* 0x004e640000201c00 */
[----:B-1----:R-:W-:-:S08]  /*0a70*/  DADD R6, R6, -UR6 ;  /* 0x8000000606067e29 */ /* 0x002fd00008000000 */
[----:B------:R-:W-:Y:S02]  /*0a80*/  DFMA R16, R6, R6, R16 ;  /* 0x000000060610722b */ /* 0x000fe40000000010 */
[----:B------:R-:W-:Y:S09]  /*0a90*/  @P0 BRA `(.L_x_5) ;  /* 0xfffffffc00dc0947 */ /* 0x000ff2000383ffff */
.L_x_0:
[----:B------:R-:W0:Y:S01]  /*0aa0*/  LDC.64 R2, c[0x0][0x388] ;  /* 0x0000e200ff027b82 */ /* 0x000e220000000a00 */
[----:B------:R-:W1:Y:S01]  /*0ab0*/  F2I.F64.TRUNC R17, R16 ;  /* 0x0000001000117311 */ /* 0x000e62000030d100 */
[----:B0-----:R-:W-:-:S05]  /*0ac0*/  IMAD.WIDE.U32 R2, R0, 0x4, R2 ;  /* 0x0000000400027825 */ /* 0x001fca00078e0002 */
[----:B-1----:R-:W-:Y:S01]  /*0ad0*/  STG.E desc[UR4][R2.64], R17 ;  /* 0x0000001102007986 */ /* 0x002fe2000c101904 */
[----:B------:R-:W-:Y:S05]  /*0ae0*/  EXIT ;  /* 0x000000000000794d */ /* 0x000fea0003800000 */
.L_x_6:
[----:B------:R-:W-:-:S00]  /*0af0*/  BRA `(.L_x_6) ;  /* 0xfffffffc00fc7947 */ /* 0x000fc0000383ffff */
[----:B------:R-:W-:-:S00]  /*0b00*/  NOP ;  /* 0x0000000000007918 */ /* 0x000fc00000000000 */
[----:B------:R-:W-:-:S00]  /*0b10*/  NOP ;  /* 0x0000000000007918 */ /* 0x000fc00000000000 */
[----:B------:R-:W-:-:S00]  /*0b20*/  NOP ;  /* 0x0000000000007918 */ /* 0x000fc00000000000 */
[----:B------:R-:W-:-:S00]  /*0b30*/  NOP ;  /* 0x0000000000007918 */ /* 0x000fc00000000000 */
[----:B------:R-:W-:-:S00]  /*0b40*/  NOP ;  /* 0x0000000000007918 */ /* 0x000fc00000000000 */
[----:B------:R-:W-:-:S00]  /*0b50*/  NOP ;  /* 0x0000000000007918 */ /* 0x000fc00000000000 */
[----:B------:R-:W-:-:S00]  /*0b60*/  NOP ;  /* 0x0000000000007918 */ /* 0x000fc00000000000 */
[----:B------:R-:W-:-:S00]  /*0b70*/  NOP ;  /* 0x0000000000007918 */ /* 0x000fc00000000000 */
.L_x_28:


//--------------------- .text._Z3sumPiS_i         --------------------------
	.section	.text._Z3sumPiS_i,"ax",@progbits
	.align	128
        .global         _Z3sumPiS_i
        .type           _Z3sumPiS_i,@function
        .size           _Z3sumPiS_i,(.L_x_29 - _Z3sumPiS_i)
        .other          _Z3sumPiS_i,@"STO_CUDA_ENTRY STV_DEFAULT"
_Z3sumPiS_i:
.text._Z3sumPiS_i:
[----:B------:R-:W-:Y:S01]  /*0000*/  LDC R1, c[0x0][0x37c] ;  /* 0x0000df00ff017b82 */ /* 0x000fe20000000800 */
[----:B------:R-:W0:Y:S07]  /*0010*/  S2R R6, SR_CTAID.X ;  /* 0x0000000000067919 */ /* 0x000e2e0000002500 */
[----:B------:R-:W1:Y:S01]  /*0020*/  LDC R8, c[0x0][0x390] ;  /* 0x0000e400ff087b82 */ /* 0x000e620000000800 */
[----:B------:R-:W2:Y:S01]  /*0030*/  LDCU.64 UR4, c[0x0][0x358] ;  /* 0x00006b00ff0477ac */ /* 0x000ea20008000a00 */
[----:B------:R-:W-:-:S02]  /*0040*/  IMAD.MOV.U32 R0, RZ, RZ, RZ ;  /* 0x000000ffff007224 */ /* 0x000fc400078e00ff */
[----:B0-----:R-:W-:-:S05]  /*0050*/  IMAD.SHL.U32 R7, R6, 0x100, RZ ;  /* 0x0000010006077824 */ /* 0x001fca00078e00ff */
[----:B-1----:R-:W-:-:S13]  /*0060*/  ISETP.GE.AND P0, PT, R7, R8, PT ;  /* 0x000000080700720c */ /* 0x002fda0003f06270 */
[----:B--2---:R-:W-:Y:S05]  /*0070*/  @P0 BRA `(.L_x_7) ;  /* 0x0000000400580947 */ /* 0x004fea0003800000 */
[----:B------:R-:W-:-:S04]  /*0080*/  VIADDMNMX R8, R7, 0x100, R8, PT ;  /* 0x0000010007087846 */ /* 0x000fc80003800108 */
[----:B------:R-:W-:-:S04]  /*0090*/  VIADDMNMX R8, R7, 0x1, R8, !PT ;  /* 0x0000000107087846 */ /* 0x000fc80007800108 */
[----:B------:R-:W-:Y:S01]  /*00a0*/  LOP3.LUT R10, R8, 0xf, RZ, 0xc0, !PT ;  /* 0x0000000f080a7812 */ /* 0x000fe200078ec0ff */
[----:B------:R-:W-:-:S03]  /*00b0*/  IMAD.IADD R0, R7, 0x1, -R8 ;  /* 0x0000000107007824 */ /* 0x000fc600078e0a08 */
[----:B------:R-:W-:Y:S02]  /*00c0*/  ISETP.NE.AND P0, PT, R10, RZ, PT ;  /* 0x000000ff0a00720c */ /* 0x000fe40003f05270 */
[----:B------:R-:W-:Y:S01]  /*00d0*/  ISETP.GT.U32.AND P1, PT, R0, -0x10, PT ;  /* 0xfffffff00000780c */ /* 0x000fe20003f24070 */
[----:B------:R-:W-:-:S12]  /*00e0*/  IMAD.MOV.U32 R0, RZ, RZ, RZ ;  /* 0x000000ffff007224 */ /* 0x000fd800078e00ff */
[----:B------:R-:W-:Y:S05]  /*00f0*/  @P1 BRA `(.L_x_8) ;  /* 0x0000000000881947 */ /* 0x000fea0003800000 */
[----:B------:R-:W0:Y:S01]  /*0100*/  LDC.64 R2, c[0x0][0x380] ;  /* 0x0000e000ff027b82 */ /* 0x000e220000000a00 */
[----:B------:R-:W-:Y:S01]  /*0110*/  IADD3 R9, PT, PT, -R8, R7, R10 ;  /* 0x0000000708097210 */ /* 0x000fe20007ffe10a */
[----:B------:R-:W-:Y:S01]  /*0120*/  IMAD.MOV.U32 R0, RZ, RZ, RZ ;  /* 0x000000ffff007224 */ /* 0x000fe200078e00ff */
[----:B0-----:R-:W-:-:S05]  /*0130*/  IADD3 R2, P1, PT, R2, 0x20, RZ ;  /* 0x0000002002027810 */ /* 0x001fca0007f3e0ff */
[----:B------:R-:W-:-:S08]  /*0140*/  IMAD.X R3, RZ, RZ, R3, P1 ;  /* 0x000000ffff037224 */ /* 0x000fd000008e0603 */
.L_x_9:
[----:B------:R-:W-:-:S05]  /*0150*/  IMAD.WIDE R4, R7, 0x4, R2 ;  /* 0x0000000407047825 */ /* 0x000fca00078e0202 */
[----:B------:R-:W2:Y:S04]  /*0160*/  LDG.E R19, desc[UR4][R4.64+-0x20] ;  /* 0xffffe00404137981 */ /* 0x000ea8000c1e1900 */
[----:B------:R-:W2:Y:S04]  /*0170*/  LDG.E R20, desc[UR4][R4.64+-0x1c] ;  /* 0xffffe40404147981 */ /* 0x000ea8000c1e1900 */
[----:B------:R-:W3:Y:S04]  /*0180*/  LDG.E R22, desc[UR4][R4.64+-0x18] ;  /* 0xffffe80404167981 */ /* 0x000ee8000c1e1900 */
[----:B------:R-:W3:Y:S04]  /*0190*/  LDG.E R21, desc[UR4][R4.64+-0x14] ;  /* 0xffffec0404157981 */ /* 0x000ee8000c1e1900 */
[----:B------:R-:W4:Y:S04]  /*01a0*/  LDG.E R24, desc[UR4][R4.64+-0x10] ;  /* 0xfffff00404187981 */ /* 0x000f28000c1e1900 */
        /* <DEDUP_REMOVED lines=10> */
[----:B------:R-:W5:Y:S01]  /*0250*/  LDG.E R18, desc[UR4][R4.64+0x1c] ;  /* 0x00001c0404127981 */ /* 0x000f62000c1e1900 */
[----:B------:R-:W-:-:S02]  /*0260*/  VIADD R9, R9, 0x10 ;  /* 0x0000001009097836 */ /* 0x000fc40000000000 */
[----:B------:R-:W-:-:S03]  /*0270*/  VIADD R7, R7, 0x10 ;  /* 0x0000001007077836 */ /* 0x000fc60000000000 */
[----:B------:R-:W-:Y:S02]  /*0280*/  ISETP.NE.AND P1, PT, R9, RZ, PT ;  /* 0x000000ff0900720c */ /* 0x000fe40003f25270 */
[----:B--2---:R-:W-:-:S04]  /*0290*/  IADD3 R19, PT, PT, R20, R19, R0 ;  /* 0x0000001314137210 */ /* 0x004fc80007ffe000 */
[----:B---3--:R-:W-:-:S04]  /*02a0*/  IADD3 R19, PT, PT, R21, R22, R19 ;  /* 0x0000001615137210 */ /* 0x008fc80007ffe013 */
[----:B----4-:R-:W-:-:S04]  /*02b0*/  IADD3 R19, PT, PT, R23, R24, R19 ;  /* 0x0000001817137210 */ /* 0x010fc80007ffe013 */
[----:B-----5:R-:W-:-:S04]  /*02c0*/  IADD3 R19, PT, PT, R25, R26, R19 ;  /* 0x0000001a19137210 */ /* 0x020fc80007ffe013 */
[----:B------:R-:W-:-:S04]  /*02d0*/  IADD3 R16, PT, PT, R16, R17, R19 ;  /* 0x0000001110107210 */ /* 0x000fc80007ffe013 */
[----:B------:R-:W-:-:S04]  /*02e0*/  IADD3 R14, PT, PT, R14, R15, R16 ;  /* 0x0000000f0e0e7210 */ /* 0x000fc80007ffe010 */
[----:B------:R-:W-:-:S04]  /*02f0*/  IADD3 R12, PT, PT, R12, R13, R14 ;  /* 0x0000000d0c0c7210 */ /* 0x000fc80007ffe00e */
[----:B------:R-:W-:Y:S01]  /*0300*/  IADD3 R0, PT, PT, R18, R11, R12 ;  /* 0x0000000b12007210 */ /* 0x000fe20007ffe00c */
[----:B------:R-:W-:Y:S06]  /*0310*/  @P1 BRA `(.L_x_9) ;  /* 0xfffffffc008c1947 */ /* 0x000fec000383ffff */
.L_x_8:
[----:B------:R-:W-:Y:S05]  /*0320*/  @!P0 BRA `(.L_x_7) ;  /* 0x0000000000ac8947 */ /* 0x000fea0003800000 */
[----:B------:R-:W-:Y:S02]  /*0330*/  ISETP.GE.U32.AND P0, PT, R10, 0x8, PT ;  /* 0x000000080a00780c */ /* 0x000fe40003f06070 */
[----:B------:R-:W-:-:S04]  /*0340*/  LOP3.LUT R15, R8, 0x7, RZ, 0xc0, !PT ;  /* 0x00000007080f7812 */ /* 0x000fc800078ec0ff */
[----:B------:R-:W-:-:S07]  /*0350*/  ISETP.NE.AND P1, PT, R15, RZ, PT ;  /* 0x000000ff0f00720c */ /* 0x000fce0003f25270 */
[----:B------:R-:W-:Y:S06]  /*0360*/  @!P0 BRA `(.L_x_10) ;  /* 0x00000000003c8947 */ /* 0x000fec0003800000 */
[----:B------:R-:W0:Y:S02]  /*0370*/  LDC.64 R2, c[0x0][0x380] ;  /* 0x0000e000ff027b82 */ /* 0x000e240000000a00 */
[----:B0-----:R-:W-:-:S05]  /*0380*/  IMAD.WIDE R2, R7, 0x4, R2 ;  /* 0x0000000407027825 */ /* 0x001fca00078e0202 */
[----:B------:R-:W2:Y:S04]  /*0390*/  LDG.E R5, desc[UR4][R2.64] ;  /* 0x0000000402057981 */ /* 0x000ea8000c1e1900 */
[----:B------:R-:W2:Y:S04]  /*03a0*/  LDG.E R4, desc[UR4][R2.64+0x4] ;  /* 0x0000040402047981 */ /* 0x000ea8000c1e1900 */
[----:B------:R-:W3:Y:S04]  /*03b0*/  LDG.E R9, desc[UR4][R2.64+0x8] ;  /* 0x0000080402097981 */ /* 0x000ee8000c1e1900 */
[----:B------:R-:W3:Y:S04]  /*03c0*/  LDG.E R10, desc[UR4][R2.64+0xc] ;  /* 0x00000c04020a7981 */ /* 0x000ee8000c1e1900 */
[----:B------:R-:W4:Y:S04]  /*03d0*/  LDG.E R11, desc[UR4][R2.64+0x10] ;  /* 0x00001004020b7981 */ /* 0x000f28000c1e1900 */
[----:B------:R-:W4:Y:S04]  /*03e0*/  LDG.E R12, desc[UR4][R2.64+0x14] ;  /* 0x00001404020c7981 */ /* 0x000f28000c1e1900 */
[----:B------:R-:W5:Y:S04]  /*03f0*/  LDG.E R13, desc[UR4][R2.64+0x18] ;  /* 0x00001804020d7981 */ /* 0x000f68000c1e1900 */
[----:B------:R-:W5:Y:S01]  /*0400*/  LDG.E R14, desc[UR4][R2.64+0x1c] ;  /* 0x00001c04020e7981 */ /* 0x000f62000c1e1900 */
[----:B------:R-:W-:Y:S01]  /*0410*/  VIADD R7, R7, 0x8 ;  /* 0x0000000807077836 */ /* 0x000fe20000000000 */
[----:B--2---:R-:W-:-:S04]  /*0420*/  IADD3 R4, PT, PT, R4, R5, R0 ;  /* 0x0000000504047210 */ /* 0x004fc80007ffe000 */
[----:B---3--:R-:W-:-:S04]  /*0430*/  IADD3 R4, PT, PT, R10, R9, R4 ;  /* 0x000000090a047210 */ /* 0x008fc80007ffe004 */
[----:B----4-:R-:W-:-:S04]  /*0440*/  IADD3 R4, PT, PT, R12, R11, R4 ;  /* 0x0000000b0c047210 */ /* 0x010fc80007ffe004 */
[----:B-----5:R-:W-:-:S07]  /*0450*/  IADD3 R0, PT, PT, R14, R13, R4 ;  /* 0x0000000d0e007210 */ /* 0x020fce0007ffe004 */
.L_x_10:
        /* <DEDUP_REMOVED lines=10> */
[----:B------:R-:W3:Y:S01]  /*0500*/  LDG.E R10, desc[UR4][R2.64+0xc] ;  /* 0x00000c04020a7981 */ /* 0x000ee2000c1e1900 */
[----:B------:R-:W-:Y:S01]  /*0510*/  VIADD R7, R7, 0x4 ;  /* 0x0000000407077836 */ /* 0x000fe20000000000 */
[----:B--2---:R-:W-:-:S04]  /*0520*/  IADD3 R0, PT, PT, R4, R5, R0 ;  /* 0x0000000504007210 */ /* 0x004fc80007ffe000 */
[----:B---3--:R-:W-:-:S07]  /*0530*/  IADD3 R0, PT, PT, R10, R9, R0 ;  /* 0x000000090a007210 */ /* 0x008fce0007ffe000 */
.L_x_11:
[----:B------:R-:W-:Y:S05]  /*0540*/  @!P1 BRA `(.L_x_7) ;  /* 0x0000000000249947 */ /* 0x000fea0003800000 */
[----:B------:R-:W0:Y:S01]  /*0550*/  LDC.64 R4, c[0x0][0x380] ;  /* 0x0000e000ff047b82 */ /* 0x000e220000000a00 */
[----:B------:R-:W-:-:S07]  /*0560*/  IMAD.MOV R8, RZ, RZ, -R8 ;  /* 0x000000ffff087224 */ /* 0x000fce00078e0a08 */
.L_x_12:
[----:B0-----:R-:W-:-:S06]  /*0570*/  IMAD.WIDE R2, R7, 0x4, R4 ;  /* 0x0000000407027825 */ /* 0x001fcc00078e0204 */
[----:B------:R-:W2:Y:S01]  /*0580*/  LDG.E R3, desc[UR4][R2.64] ;  /* 0x0000000402037981 */ /* 0x000ea2000c1e1900 */
[----:B------:R-:W-:Y:S02]  /*0590*/  VIADD R8, R8, 0x1 ;  /* 0x0000000108087836 */ /* 0x000fe40000000000 */
[----:B------:R-:W-:-:S03]  /*05a0*/  VIADD R7, R7, 0x1 ;  /* 0x0000000107077836 */ /* 0x000fc60000000000 */
[----:B------:R-:W-:Y:S01]  /*05b0*/  ISETP.NE.AND P0, PT, R8, RZ, PT ;  /* 0x000000ff0800720c */ /* 0x000fe20003f05270 */
[----:B--2---:R-:W-:-:S12]  /*05c0*/  IMAD.IADD R0, R3, 0x1, R0 ;  /* 0x0000000103007824 */ /* 0x004fd800078e0200 */
[----:B------:R-:W-:Y:S05]  /*05d0*/  @P0 BRA `(.L_x_12) ;  /* 0xfffffffc00e40947 */ /* 0x000fea000383ffff */
.L_x_7:
[----:B------:R-:W0:Y:S02]  /*05e0*/  LDC.64 R2, c[0x0][0x388] ;  /* 0x0000e200ff027b82 */ /* 0x000e240000000a00 */
[----:B0-----:R-:W-:-:S05]  /*05f0*/  IMAD.WIDE.U32 R6, R6, 0x4, R2 ;  /* 0x0000000406067825 */ /* 0x001fca00078e0002 */
[----:B------:R-:W-:Y:S01]  /*0600*/  STG.E desc[UR4][R6.64], R0 ;  /* 0x0000000006007986 */ /* 0x000fe2000c101904 */
[----:B------:R-:W-:Y:S05]  /*0610*/  EXIT ;  /* 0x000000000000794d */ /* 0x000fea0003800000 */
.L_x_13:
        /* <DEDUP_REMOVED lines=14> */
.L_x_29:


//--------------------- .text._Z7minimumPiS_i     --------------------------
	.section	.text._Z7minimumPiS_i,"ax",@progbits
	.align	128
        .global         _Z7minimumPiS_i
        .type           _Z7minimumPiS_i,@function
        .size           _Z7minimumPiS_i,(.L_x_30 - _Z7minimumPiS_i)
        .other          _Z7minimumPiS_i,@"STO_CUDA_ENTRY STV_DEFAULT"
_Z7minimumPiS_i:
.text._Z7minimumPiS_i:
[----:B------:R-:W-:Y:S01]  /*0000*/  LDC R1, c[0x0][0x37c] ;  /* 0x0000df00ff017b82 */ /* 0x000fe20000000800 */
[----:B------:R-:W0:Y:S07]  /*0010*/  S2R R6, SR_CTAID.X ;  /* 0x0000000000067919 */ /* 0x000e2e0000002500 */
[----:B------:R-:W1:Y:S01]  /*0020*/  LDC R8, c[0x0][0x390] ;  /* 0x0000e400ff087b82 */ /* 0x000e620000000800 */
[----:B------:R-:W2:Y:S01]  /*0030*/  LDCU.64 UR4, c[0x0][0x358] ;  /* 0x00006b00ff0477ac */ /* 0x000ea20008000a00 */
[----:B------:R-:W-:-:S02]  /*0040*/  IMAD.MOV.U32 R0, RZ, RZ, 0xf423f ;  /* 0x000f423fff007424 */ /* 0x000fc400078e00ff */
        /* <DEDUP_REMOVED lines=9> */
[----:B------:R-:W-:-:S12]  /*00e0*/  IMAD.MOV.U32 R0, RZ, RZ, 0xf423f ;  /* 0x000f423fff007424 */ /* 0x000fd800078e00ff */
[----:B------:R-:W-:Y:S05]  /*00f0*/  @P1 BRA `(.L_x_15) ;  /* 0x0000000000881947 */ /* 0x000fea0003800000 */
[----:B------:R-:W0:Y:S01]  /*0100*/  LDC.64 R2, c[0x0][0x380] ;  /* 0x0000e000ff027b82 */ /* 0x000e220000000a00 */
[----:B------:R-:W-:Y:S01]  /*0110*/  IADD3 R15, PT, PT, -R8, R7, R10 ;  /* 0x00000007080f7210 */ /* 0x000fe20007ffe10a */
[----:B------:R-:W-:Y:S01]  /*0120*/  IMAD.MOV.U32 R0, RZ, RZ, 0xf423f ;  /* 0x000f423fff007424 */ /* 0x000fe200078e00ff */
[----:B0-----:R-:W-:-:S05]  /*0130*/  IADD3 R2, P1, PT, R2, 0x20, RZ ;  /* 0x0000002002027810 */ /* 0x001fca0007f3e0ff */
[----:B------:R-:W-:-:S08]  /*0140*/  IMAD.X R3, RZ, RZ, R3, P1 ;  /* 0x000000ffff037224 */ /* 0x000fd000008e0603 */
.L_x_16:
        /* <DEDUP_REMOVED lines=20> */
[----:B--2---:R-:W-:-:S04]  /*0290*/  VIMNMX3 R19, R19, R0, R20, PT ;  /* 0x000000001313720f */ /* 0x004fc80003800114 */
[----:B---3--:R-:W-:-:S04]  /*02a0*/  VIMNMX3 R19, R22, R19, R21, PT ;  /* 0x000000131613720f */ /* 0x008fc80003800115 */
[----:B----4-:R-:W-:-:S04]  /*02b0*/  VIMNMX3 R19, R24, R19, R23, PT ;  /* 0x000000131813720f */ /* 0x010fc80003800117 */
[----:B-----5:R-:W-:-:S04]  /*02c0*/  VIMNMX3 R19, R26, R19, R25, PT ;  /* 0x000000131a13720f */ /* 0x020fc80003800119 */
[----:B------:R-:W-:-:S04]  /*02d0*/  VIMNMX3 R16, R16, R19, R17, PT ;  /* 0x000000131010720f */ /* 0x000fc80003800111 */
[----:B------:R-:W-:-:S04]  /*02e0*/  VIMNMX3 R9, R14, R16, R9, PT ;  /* 0x000000100e09720f */ /* 0x000fc80003800109 */
[----:B------:R-:W-:-:S04]  /*02f0*/  VIMNMX3 R9, R12, R9, R13, PT ;  /* 0x000000090c09720f */ /* 0x000fc8000380010d */
[----:B------:R-:W-:Y:S01]  /*0300*/  VIMNMX3 R0, R11, R9, R18, PT ;  /* 0x000000090b00720f */ /* 0x000fe20003800112 */
[----:B------:R-:W-:Y:S06]  /*0310*/  @P1 BRA `(.L_x_16) ;  /* 0xfffffffc008c1947 */ /* 0x000fec000383ffff */
.L_x_15:
        /* <DEDUP_REMOVED lines=16> */
[----:B--2---:R-:W-:-:S04]  /*0420*/  VIMNMX3 R4, R5, R0, R4, PT ;  /* 0x000000000504720f */ /* 0x004fc80003800104 */
[----:B---3--:R-:W-:-:S04]  /*0430*/  VIMNMX3 R4, R9, R4, R10, PT ;  /* 0x000000040904720f */ /* 0x008fc8000380010a */
[----:B----4-:R-:W-:-:S04]  /*0440*/  VIMNMX3 R4, R11, R4, R12, PT ;  /* 0x000000040b04720f */ /* 0x010fc8000380010c */
[----:B-----5:R-:W-:-:S07]  /*0450*/  VIMNMX3 R0, R13, R4, R14, PT ;  /* 0x000000040d00720f */ /* 0x020fce000380010e */
.L_x_17:
        /* <DEDUP_REMOVED lines=12> */
[----:B--2---:R-:W-:-:S04]  /*0520*/  VIMNMX3 R0, R5, R0, R4, PT ;  /* 0x000000000500720f */ /* 0x004fc80003800104 */
[----:B---3--:R-:W-:-:S07]  /*0530*/  VIMNMX3 R0, R9, R0, R10, PT ;  /* 0x000000000900720f */ /* 0x008fce000380010a */
.L_x_18:
[----:B------:R-:W-:Y:S05]  /*0540*/  @!P1 BRA `(.L_x_14) ;  /* 0x0000000000249947 */ /* 0x000fea0003800000 */
[----:B------:R-:W0:Y:S01]  /*0550*/  LDC.64 R4, c[0x0][0x380] ;  /* 0x0000e000ff047b82 */ /* 0x000e220000000a00 */
[----:B------:R-:W-:-:S07]  /*0560*/  IMAD.MOV R8, RZ, RZ, -R8 ;  /* 0x000000ffff087224 */ /* 0x000fce00078e0a08 */
.L_x_19:
[----:B0-----:R-:W-:-:S06]  /*0570*/  IMAD.WIDE R2, R7, 0x4, R4 ;  /* 0x0000000407027825 */ /* 0x001fcc00078e0204 */
[----:B------:R-:W2:Y:S01]  /*0580*/  LDG.E R3, desc[UR4][R2.64] ;  /* 0x0000000402037981 */ /* 0x000ea2000c1e1900 */
[----:B------:R-:W-:Y:S02]  /*0590*/  VIADD R8, R8, 0x1 ;  /* 0x0000000108087836 */ /* 0x000fe40000000000 */
[----:B------:R-:W-:-:S03]  /*05a0*/  VIADD R7, R7, 0x1 ;  /* 0x0000000107077836 */ /* 0x000fc60000000000 */
[----:B------:R-:W-:Y:S02]  /*05b0*/  ISETP.NE.AND P0, PT, R8, RZ, PT ;  /* 0x000000ff0800720c */ /* 0x000fe40003f05270 */
[----:B--2---:R-:W-:-:S11]  /*05c0*/  VIMNMX R0, PT, PT, R3, R0, PT ;  /* 0x0000000003007248 */ /* 0x004fd60003fe0100 */
[----:B------:R-:W-:Y:S05]  /*05d0*/  @P0 BRA `(.L_x_19) ;  /* 0xfffffffc00e40947 */ /* 0x000fea000383ffff */
.L_x_14:
[----:B------:R-:W0:Y:S02]  /*05e0*/  LDC.64 R2, c[0x0][0x388] ;  /* 0x0000e200ff027b82 */ /* 0x000e240000000a00 */
[----:B0-----:R-:W-:-:S05]  /*05f0*/  IMAD.WIDE.U32 R6, R6, 0x4, R2 ;  /* 0x0000000406067825 */ /* 0x001fca00078e0002 */
[----:B------:R-:W-:Y:S01]  /*0600*/  STG.E desc[UR4][R6.64], R0 ;  /* 0x0000000006007986 */ /* 0x000fe2000c101904 */
[----:B------:R-:W-:Y:S05]  /*0610*/  EXIT ;  /* 0x000000000000794d */ /* 0x000fea0003800000 */
.L_x_20:
        /* <DEDUP_REMOVED lines=14> */
.L_x_30:


//--------------------- .text._Z7maximumPiS_i     --------------------------
	.section	.text._Z7maximumPiS_i,"ax",@progbits
	.align	128
        .global         _Z7maximumPiS_i
        .type           _Z7maximumPiS_i,@function
        .size           _Z7maximumPiS_i,(.L_x_31 - _Z7maximumPiS_i)
        .other          _Z7maximumPiS_i,@"STO_CUDA_ENTRY STV_DEFAULT"
_Z7maximumPiS_i:
.text._Z7maximumPiS_i:
        /* <DEDUP_REMOVED lines=21> */
.L_x_23:
        /* <DEDUP_REMOVED lines=20> */
[----:B--2---:R-:W-:-:S04]  /*0290*/  VIMNMX3 R19, R19, R0, R20, !PT ;  /* 0x000000001313720f */ /* 0x004fc80007800114 */
[----:B---3--:R-:W-:-:S04]  /*02a0*/  VIMNMX3 R19, R22, R19, R21, !PT ;  /* 0x000000131613720f */ /* 0x008fc80007800115 */
[----:B----4-:R-:W-:-:S04]  /*02b0*/  VIMNMX3 R19, R24, R19, R23, !PT ;  /* 0x000000131813720f */ /* 0x010fc80007800117 */
[----:B-----5:R-:W-:-:S04]  /*02c0*/  VIMNMX3 R19, R26, R19, R25, !PT ;  /* 0x000000131a13720f */ /* 0x020fc80007800119 */
[----:B------:R-:W-:-:S04]  /*02d0*/  VIMNMX3 R16, R16, R19, R17, !PT ;  /* 0x000000131010720f */ /* 0x000fc80007800111 */
[----:B------:R-:W-:-:S04]  /*02e0*/  VIMNMX3 R9, R14, R16, R9, !PT ;  /* 0x000000100e09720f */ /* 0x000fc80007800109 */
[----:B------:R-:W-:-:S04]  /*02f0*/  VIMNMX3 R9, R12, R9, R13, !PT ;  /* 0x000000090c09720f */ /* 0x000fc8000780010d */
[----:B------:R-:W-:Y:S01]  /*0300*/  VIMNMX3 R0, R11, R9, R18, !PT ;  /* 0x000000090b00720f */ /* 0x000fe20007800112 */
[----:B------:R-:W-:Y:S06]  /*0310*/  @P1 BRA `(.L_x_23) ;  /* 0xfffffffc008c1947 */ /* 0x000fec000383ffff */
.L_x_22:
        /* <DEDUP_REMOVED lines=16> */
[----:B--2---:R-:W-:-:S04]  /*0420*/  VIMNMX3 R4, R5, R0, R4, !PT ;  /* 0x000000000504720f */ /* 0x004fc80007800104 */
[----:B---3--:R-:W-:-:S04]  /*0430*/  VIMNMX3 R4, R9, R4, R10, !PT ;  /* 0x000000040904720f */ /* 0x008fc8000780010a */
[----:B----4-:R-:W-:-:S04]  /*0440*/  VIMNMX3 R4, R11, R4, R12, !PT ;  /* 0x000000040b04720f */ /* 0x010fc8000780010c */
[----:B-----5:R-:W-:-:S07]  /*0450*/  VIMNMX3 R0, R13, R4, R14, !PT ;  /* 0x000000040d00720f */ /* 0x020fce000780010e */
.L_x_24:
        /* <DEDUP_REMOVED lines=12> */
[----:B--2---:R-:W-:-:S04]  /*0520*/  VIMNMX3 R0, R5, R0, R4, !PT ;  /* 0x000000000500720f */ /* 0x004fc80007800104 */
[----:B---3--:R-:W-:-:S07]  /*0530*/  VIMNMX3 R0, R9, R0, R10, !PT ;  /* 0x000000000900720f */ /* 0x008fce000780010a */
.L_x_25:
[----:B------:R-:W-:Y:S05]  /*0540*/  @!P1 BRA `(.L_x_21) ;  /* 0x0000000000249947 */ /* 0x000fea0003800000 */
[----:B------:R-:W0:Y:S01]  /*0550*/  LDC.64 R4, c[0x0][0x380] ;  /* 0x0000e000ff047b82 */ /* 0x000e220000000a00 */
[----:B------:R-:W-:-:S07]  /*0560*/  IMAD.MOV R8, RZ, RZ, -R8 ;  /* 0x000000ffff087224 */ /* 0x000fce00078e0a08 */
.L_x_26:
[----:B0-----:R-:W-:-:S06]  /*0570*/  IMAD.WIDE R2, R7, 0x4, R4 ;  /* 0x0000000407027825 */ /* 0x001fcc00078e0204 */
[----:B------:R-:W2:Y:S01]  /*0580*/  LDG.E R3, desc[UR4][R2.64] ;  /* 0x0000000402037981 */ /* 0x000ea2000c1e1900 */
[----:B------:R-:W-:Y:S02]  /*0590*/  VIADD R8, R8, 0x1 ;  /* 0x0000000108087836 */ /* 0x000fe40000000000 */
[----:B------:R-:W-:-:S03]  /*05a0*/  VIADD R7, R7, 0x1 ;  /* 0x0000000107077836 */ /* 0x000fc60000000000 */
[----:B------:R-:W-:Y:S02]  /*05b0*/  ISETP.NE.AND P0, PT, R8, RZ, PT ;  /* 0x000000ff0800720c */ /* 0x000fe40003f05270 */
[----:B--2---:R-:W-:-:S11]  /*05c0*/  VIMNMX R0, PT, PT, R3, R0, !PT ;  /* 0x0000000003007248 */ /* 0x004fd60007fe0100 */
[----:B------:R-:W-:Y:S05]  /*05d0*/  @P0 BRA `(.L_x_26) ;  /* 0xfffffffc00e40947 */ /* 0x000fea000383ffff */
.L_x_21:
[----:B------:R-:W0:Y:S02]  /*05e0*/  LDC.64 R2, c[0x0][0x388] ;  /* 0x0000e200ff027b82 */ /* 0x000e240000000a00 */
[----:B0-----:R-:W-:-:S05]  /*05f0*/  IMAD.WIDE.U32 R6, R6, 0x4, R2 ;  /* 0x0000000406067825 */ /* 0x001fca00078e0002 */
[----:B------:R-:W-:Y:S01]  /*0600*/  STG.E desc[UR4][R6.64], R0 ;  /* 0x0000000006007986 */ /* 0x000fe2000c101904 */
[----:B------:R-:W-:Y:S05]  /*0610*/  EXIT ;  /* 0x000000000000794d */ /* 0x000fea0003800000 */
.L_x_27:
        /* <DEDUP_REMOVED lines=14> */
.L_x_31:


//--------------------- .nv.shared.reserved.0     --------------------------
	.section	.nv.shared.reserved.0,"aw",@nobits
	.weak		__nv_reservedSMEM_offset_0_alias
	.size		__nv_reservedSMEM_offset_0_alias, 0, 64
	.other		__nv_reservedSMEM_offset_0_alias,@"STO_CUDA_RESERVED_SHARED STV_DEFAULT"
__nv_reservedSMEM_offset_0_alias:
	.zero		0
	.zero		64


//--------------------- .nv.constant0._Z18standard_deviationPiS_id --------------------------
	.section	.nv.constant0._Z18standard_deviationPiS_id,"a",@progbits
	.sectionflags	@""
	.align	4
.nv.constant0._Z18standard_deviationPiS_id:
	.zero		928


//--------------------- .nv.constant0._Z3sumPiS_i --------------------------
	.section	.nv.constant0._Z3sumPiS_i,"a",@progbits
	.sectionflags	@""
	.align	4
.nv.constant0._Z3sumPiS_i:
	.zero		916


//--------------------- .nv.constant0._Z7minimumPiS_i --------------------------
	.section	.nv.constant0._Z7minimumPiS_i,"a",@progbits
	.sectionflags	@""
	.align	4
.nv.constant0._Z7minimumPiS_i:
	.zero		916


//--------------------- .nv.constant0._Z7maximumPiS_i --------------------------
	.section	.nv.constant0._Z7maximumPiS_i,"a",@progbits
	.sectionflags	@""
	.align	4
.nv.constant0._Z7maximumPiS_i:
	.zero		916


//--------------------- SYMBOLS --------------------------

	.type		.nv.reservedSmem.offset0,@object
	.size		.nv.reservedSmem.offset0,0x4
